	.target	sm_90a

	.elftype	@"ET_EXEC"


//--------------------- .note.nv.tkinfo           --------------------------
	.section	.note.nv.tkinfo,"",@"SHT_NOTE"
	.sectionflags	@"SHF_NOTE_NV_TKINFO"
	.tkinfo
        /*0018*/ 	.word	0x00000002
        /*0030*/ 	.string	""
        /*0030*/ 	.string	"ptxas"
        /*0030*/ 	.string	"Cuda compilation tools, release 13.0, V13.0.88"
        /*0030*/ 	.string	"Build cuda_13.0.r13.0/compiler.36424714_0"
        /*0030*/ 	.string	"-arch sm_90a -m 64 "



//--------------------- .note.nv.cuinfo           --------------------------
	.section	.note.nv.cuinfo,"",@"SHT_NOTE"
	.sectionflags	@"SHF_NOTE_NV_CUINFO"
        /*0018*/ 	.short	0x0002
        /*001a*/ 	.short	0x005a
        /*001c*/ 	.short	0x0082
	.zero		2


//--------------------- .nv.info                  --------------------------
	.section	.nv.info,"",@"SHT_CUDA_INFO"
	.align	4


	//----- nvinfo : EIATTR_REGCOUNT
	.align		4
        /*0000*/ 	.byte	0x04, 0x2f
        /*0002*/ 	.short	(.L_15 - .L_14)
	.align		4
.L_14:
        /*0004*/ 	.word	index@(_ZN7cutlass13device_kernelINS_4gemm6kernel13GemmUniversalIN4cute5tupleIJiiiiEEENS1_10collective13CollectiveMmaINS1_34MainloopSm90TmaGmmaWarpSpecializedILi3ENS5_IJNS4_1CILi1EEESB_SB_EEENS1_35KernelTmaWarpSpecializedCooperativeEEENS5_IJNSA_ILi512EEENSA_ILi64EEESG_EEENS_6half_tENS5_IJlSB_lEEESI_SJ_NS4_8TiledMMAINS4_8MMA_AtomIJNS4_4SM904GMMA25MMA_64x64x16_F32F16F16_SSILNSN_5MajorE0ELSP_0ELNSN_7ScaleInE1ELSQ_1EEEEEENS4_6LayoutINS5_IJNSA_ILi2EEESB_SB_EEENS5_IJSB_NSA_ILi0EEESW_EEEEENS5_IJNS4_10UnderscoreESZ_SZ_EEEEENS4_13SM90_TMA_LOADENS4_14ComposedLayoutINS4_7SwizzleILi3ELi4ELi3EEENS4_18smem_ptr_flag_bitsILi16EEENST_INS5_IJNSA_ILi8EEESG_EEENS5_IJSG_SB_EEEEEEEvNS4_8identityES12_S1C_vS1D_EENS_8epilogue10collective6detail29Sm90TmaWarpSpecializedAdapterINS1G_15DefaultEpilogueISI_SJ_SJ_NS1F_6thread17LinearCombinationISI_Li1EffLNS1K_9ScaleType4KindE0ELNS_15FloatRoundStyleE2ESI_EENS1_15EpilogueDefaultEEEEEvvEEEEvNT_6ParamsE)
        /*0008*/ 	.word	0x000000a8


	//----- nvinfo : EIATTR_FRAME_SIZE
	.align		4
.L_15:
        /*000c*/ 	.byte	0x04, 0x11
        /*000e*/ 	.short	(.L_17 - .L_16)
	.align		4
.L_16:
        /*0010*/ 	.word	index@(_ZN7cutlass13device_kernelINS_4gemm6kernel13GemmUniversalIN4cute5tupleIJiiiiEEENS1_10collective13CollectiveMmaINS1_34MainloopSm90TmaGmmaWarpSpecializedILi3ENS5_IJNS4_1CILi1EEESB_SB_EEENS1_35KernelTmaWarpSpecializedCooperativeEEENS5_IJNSA_ILi512EEENSA_ILi64EEESG_EEENS_6half_tENS5_IJlSB_lEEESI_SJ_NS4_8TiledMMAINS4_8MMA_AtomIJNS4_4SM904GMMA25MMA_64x64x16_F32F16F16_SSILNSN_5MajorE0ELSP_0ELNSN_7ScaleInE1ELSQ_1EEEEEENS4_6LayoutINS5_IJNSA_ILi2EEESB_SB_EEENS5_IJSB_NSA_ILi0EEESW_EEEEENS5_IJNS4_10UnderscoreESZ_SZ_EEEEENS4_13SM90_TMA_LOADENS4_14ComposedLayoutINS4_7SwizzleILi3ELi4ELi3EEENS4_18smem_ptr_flag_bitsILi16EEENST_INS5_IJNSA_ILi8EEESG_EEENS5_IJSG_SB_EEEEEEEvNS4_8identityES12_S1C_vS1D_EENS_8epilogue10collective6detail29Sm90TmaWarpSpecializedAdapterINS1G_15DefaultEpilogueISI_SJ_SJ_NS1F_6thread17LinearCombinationISI_Li1EffLNS1K_9ScaleType4KindE0ELNS_15FloatRoundStyleE2ESI_EENS1_15EpilogueDefaultEEEEEvvEEEEvNT_6ParamsE)
        /*0014*/ 	.word	0x00000000


	//----- nvinfo : EIATTR_MIN_STACK_SIZE
	.align		4
.L_17:
        /*0018*/ 	.byte	0x04, 0x12
        /*001a*/ 	.short	(.L_19 - .L_18)
	.align		4
.L_18:
        /*001c*/ 	.word	index@(_ZN7cutlass13device_kernelINS_4gemm6kernel13GemmUniversalIN4cute5tupleIJiiiiEEENS1_10collective13CollectiveMmaINS1_34MainloopSm90TmaGmmaWarpSpecializedILi3ENS5_IJNS4_1CILi1EEESB_SB_EEENS1_35KernelTmaWarpSpecializedCooperativeEEENS5_IJNSA_ILi512EEENSA_ILi64EEESG_EEENS_6half_tENS5_IJlSB_lEEESI_SJ_NS4_8TiledMMAINS4_8MMA_AtomIJNS4_4SM904GMMA25MMA_64x64x16_F32F16F16_SSILNSN_5MajorE0ELSP_0ELNSN_7ScaleInE1ELSQ_1EEEEEENS4_6LayoutINS5_IJNSA_ILi2EEESB_SB_EEENS5_IJSB_NSA_ILi0EEESW_EEEEENS5_IJNS4_10UnderscoreESZ_SZ_EEEEENS4_13SM90_TMA_LOADENS4_14ComposedLayoutINS4_7SwizzleILi3ELi4ELi3EEENS4_18smem_ptr_flag_bitsILi16EEENST_INS5_IJNSA_ILi8EEESG_EEENS5_IJSG_SB_EEEEEEEvNS4_8identityES12_S1C_vS1D_EENS_8epilogue10collective6detail29Sm90TmaWarpSpecializedAdapterINS1G_15DefaultEpilogueISI_SJ_SJ_NS1F_6thread17LinearCombinationISI_Li1EffLNS1K_9ScaleType4KindE0ELNS_15FloatRoundStyleE2ESI_EENS1_15EpilogueDefaultEEEEEvvEEEEvNT_6ParamsE)
        /*0020*/ 	.word	0x00000000
.L_19:


//--------------------- .nv.compat                --------------------------
	.section	.nv.compat,"",@"SHT_CUDA_COMPAT_INFO"
	.align	4
        /*0000*/ 	.byte	0x02, 0x09, 0x01, 0x00, 0x02, 0x02, 0x04, 0x00, 0x02, 0x05, 0x05, 0x00, 0x03, 0x07, 0x01, 0x01
        /*0010*/ 	.byte	0x02, 0x03, 0x01, 0x00, 0x02, 0x06, 0x01, 0x00, 0x04, 0x0b, 0x08, 0x00, 0x00, 0x00, 0x00, 0x00
        /*0020*/ 	.byte	0x00, 0x00, 0x00, 0x00


//--------------------- .nv.info._ZN7cutlass13device_kernelINS_4gemm6kernel13GemmUniversalIN4cute5tupleIJiiiiEEENS1_10collective13CollectiveMmaINS1_34MainloopSm90TmaGmmaWarpSpecializedILi3ENS5_IJNS4_1CILi1EEESB_SB_EEENS1_35KernelTmaWarpSpecializedCooperativeEEENS5_IJNSA_ILi512EEENSA_ILi64EEESG_EEENS_6half_tENS5_IJlSB_lEEESI_SJ_NS4_8TiledMMAINS4_8MMA_AtomIJNS4_4SM904GMMA25MMA_64x64x16_F32F16F16_SSILNSN_5MajorE0ELSP_0ELNSN_7ScaleInE1ELSQ_1EEEEEENS4_6LayoutINS5_IJNSA_ILi2EEESB_SB_EEENS5_IJSB_NSA_ILi0EEESW_EEEEENS5_IJNS4_10UnderscoreESZ_SZ_EEEEENS4_13SM90_TMA_LOADENS4_14ComposedLayoutINS4_7SwizzleILi3ELi4ELi3EEENS4_18smem_ptr_flag_bitsILi16EEENST_INS5_IJNSA_ILi8EEESG_EEENS5_IJSG_SB_EEEEEEEvNS4_8identityES12_S1C_vS1D_EENS_8epilogue10collective6detail29Sm90TmaWarpSpecializedAdapterINS1G_15DefaultEpilogueISI_SJ_SJ_NS1F_6thread17LinearCombinationISI_Li1EffLNS1K_9ScaleType4KindE0ELNS_15FloatRoundStyleE2ESI_EENS1_15EpilogueDefaultEEEEEvvEEEEvNT_6ParamsE --------------------------
	.section	.nv.info._ZN7cutlass13device_kernelINS_4gemm6kernel13GemmUniversalIN4cute5tupleIJiiiiEEENS1_10collective13CollectiveMmaINS1_34MainloopSm90TmaGmmaWarpSpecializedILi3ENS5_IJNS4_1CILi1EEESB_SB_EEENS1_35KernelTmaWarpSpecializedCooperativeEEENS5_IJNSA_ILi512EEENSA_ILi64EEESG_EEENS_6half_tENS5_IJlSB_lEEESI_SJ_NS4_8TiledMMAINS4_8MMA_AtomIJNS4_4SM904GMMA25MMA_64x64x16_F32F16F16_SSILNSN_5MajorE0ELSP_0ELNSN_7ScaleInE1ELSQ_1EEEEEENS4_6LayoutINS5_IJNSA_ILi2EEESB_SB_EEENS5_IJSB_NSA_ILi0EEESW_EEEEENS5_IJNS4_10UnderscoreESZ_SZ_EEEEENS4_13SM90_TMA_LOADENS4_14ComposedLayoutINS4_7SwizzleILi3ELi4ELi3EEENS4_18smem_ptr_flag_bitsILi16EEENST_INS5_IJNSA_ILi8EEESG_EEENS5_IJSG_SB_EEEEEEEvNS4_8identityES12_S1C_vS1D_EENS_8epilogue10collective6detail29Sm90TmaWarpSpecializedAdapterINS1G_15DefaultEpilogueISI_SJ_SJ_NS1F_6thread17LinearCombinationISI_Li1EffLNS1K_9ScaleType4KindE0ELNS_15FloatRoundStyleE2ESI_EENS1_15EpilogueDefaultEEEEEvvEEEEvNT_6ParamsE,"",@"SHT_CUDA_INFO"
	.sectionflags	@""
	.align	4


	//----- nvinfo : EIATTR_CUDA_API_VERSION
	.align		4
        /*0000*/ 	.byte	0x04, 0x37
        /*0002*/ 	.short	(.L_21 - .L_20)
.L_20:
        /*0004*/ 	.word	0x00000082


	//----- nvinfo : EIATTR_KPARAM_INFO
	.align		4
.L_21:
        /*0008*/ 	.byte	0x04, 0x17
        /*000a*/ 	.short	(.L_23 - .L_22)
.L_22:
        /*000c*/ 	.word	0x00000000
        /*0010*/ 	.short	0x0000
        /*0012*/ 	.short	0x0070
        /*0014*/ 	.byte	0x00, 0xf0, 0x01, 0x10


	//----- nvinfo : EIATTR_SPARSE_MMA_MASK
	.align		4
.L_23:
        /*0018*/ 	.byte	0x03, 0x50
        /*001a*/ 	.short	0x0000


	//----- nvinfo : EIATTR_MAXREG_COUNT
	.align		4
        /*001c*/ 	.byte	0x03, 0x1b
        /*001e*/ 	.short	0x00a8


	//----- nvinfo : EIATTR_NUM_BARRIERS
	.align		4
        /*0020*/ 	.byte	0x02, 0x4c
        /*0022*/ 	.byte	0x01
	.zero		1


	//----- nvinfo : EIATTR_EXTERNS
	.align		4
        /*0024*/ 	.byte	0x04, 0x0f
        /*0026*/ 	.short	(.L_25 - .L_24)


	//   ....[0]....
	.align		4
.L_24:
        /*0028*/ 	.word	index@(__assertfail)


	//----- nvinfo : EIATTR_MERCURY_ISA_VERSION
	.align		4
.L_25:
        /*002c*/ 	.byte	0x03, 0x5f
        /*002e*/ 	.short	0x0101


	//----- nvinfo : EIATTR_INT_WARP_WIDE_INSTR_OFFSETS
	.align		4
        /*0030*/ 	.byte	0x04, 0x31
        /*0032*/ 	.short	(.L_27 - .L_26)


	//   ....[0]....
.L_26:
        /*0034*/ 	.word	0x000003b0


	//   ....[1]....
        /*0038*/ 	.word	0x000003c0


	//   ....[2]....
        /*003c*/ 	.word	0x000004b0


	//----- nvinfo : EIATTR_COOP_GROUP_MASK_REGIDS
	.align		4
.L_27:
        /*0040*/ 	.byte	0x04, 0x29
        /*0042*/ 	.short	(.L_29 - .L_28)


	//   ....[0]....
.L_28:
        /*0044*/ 	.word	0xffffffff


	//   ....[1]....
        /*0048*/ 	.word	0xffffffff


	//   ....[2]....
        /*004c*/ 	.word	0xffffffff


	//   ....[3]....
        /*0050*/ 	.word	0xffffffff


	//   ....[4]....
        /*0054*/ 	.word	0xffffffff


	//----- nvinfo : EIATTR_COOP_GROUP_INSTR_OFFSETS
	.align		4
.L_29:
        /*0058*/ 	.byte	0x04, 0x28
        /*005a*/ 	.short	(.L_31 - .L_30)


	//   ....[0]....
.L_30:
        /*005c*/ 	.word	0x00000060


	//   ....[1]....
        /*0060*/ 	.word	0x00000070


	//   ....[2]....
        /*0064*/ 	.word	0x00000130


	//   ....[3]....
        /*0068*/ 	.word	0x000002a0


	//   ....[4]....
        /*006c*/ 	.word	0x00000f60


	//----- nvinfo : EIATTR_REG_RECONFIG
	.align		4
.L_31:
        /*0070*/ 	.byte	0x01, 0x54
	.zero		2


	//----- nvinfo : EIATTR_SYSCALL_OFFSETS
	.align		4
        /*0074*/ 	.byte	0x04, 0x46
        /*0076*/ 	.short	(.L_33 - .L_32)


	//   ....[0]....
.L_32:
        /*0078*/ 	.word	0x00001120


	//----- nvinfo : EIATTR_MBARRIER_INSTR_OFFSETS
	.align		4
.L_33:
        /*007c*/ 	.byte	0x04, 0x39
        /*007e*/ 	.short	(.L_35 - .L_34)


	//   ....[0]....
.L_34:
        /*0080*/ 	.word	0x00000230
        /*0084*/ 	.word	0x000000ff
        /*0088*/ 	.word	0x00000000
        /*008c*/ 	.short	0x0100
        /*008e*/ 	.byte	0x08
	.zero		1


	//   ....[1]....
        /*0090*/ 	.word	0x00000240
        /*0094*/ 	.word	0x000000ff
        /*0098*/ 	.word	0x00000018
        /*009c*/ 	.short	0x0100
        /*009e*/ 	.byte	0x08
	.zero		1


	//   ....[2]....
        /*00a0*/ 	.word	0x00000250
        /*00a4*/ 	.word	0x000000ff
        /*00a8*/ 	.word	0x00000008
        /*00ac*/ 	.short	0x0100
        /*00ae*/ 	.byte	0x08
	.zero		1


	//   ....[3]....
        /*00b0*/ 	.word	0x00000260
        /*00b4*/ 	.word	0x000000ff
        /*00b8*/ 	.word	0x00000020
        /*00bc*/ 	.short	0x0100
        /*00be*/ 	.byte	0x08
	.zero		1


	//   ....[4]....
        /*00c0*/ 	.word	0x00000270
        /*00c4*/ 	.word	0x000000ff
        /*00c8*/ 	.word	0x00000010
        /*00cc*/ 	.short	0x0100
        /*00ce*/ 	.byte	0x08
	.zero		1


	//   ....[5]....
        /*00d0*/ 	.word	0x00000280
        /*00d4*/ 	.word	0x000000ff
        /*00d8*/ 	.word	0x00000028
        /*00dc*/ 	.short	0x0100
        /*00de*/ 	.byte	0x08
	.zero		1


	//   ....[6]....
        /*00e0*/ 	.word	0x00000520
        /*00e4*/ 	.word	0x000000ff
        /*00e8*/ 	.word	0x00000040
        /*00ec*/ 	.short	0x0100
        /*00ee*/ 	.byte	0x06
	.zero		1


	//   ....[7]....
        /*00f0*/ 	.word	0x00000580
        /*00f4*/ 	.word	0x000000ff
        /*00f8*/ 	.word	0x00000048
        /*00fc*/ 	.short	0x0100
        /*00fe*/ 	.byte	0x06
	.zero		1


	//   ....[8]....
        /*0100*/ 	.word	0x000011a0
        /*0104*/ 	.word	0x00000003
        /*0108*/ 	.word	0x00000000
        /*010c*/ 	.short	0x010a
        /*010e*/ 	.byte	0x3f
	.zero		1


	//   ....[9]....
        /*0110*/ 	.word	0x000011e0
        /*0114*/ 	.word	0x00000003
        /*0118*/ 	.word	0x00000000
        /*011c*/ 	.short	0x010a
        /*011e*/ 	.byte	0x3f
	.zero		1


	//   ....[10]....
        /*0120*/ 	.word	0x00001a10
        /*0124*/ 	.word	0x000000ff
        /*0128*/ 	.word	0x00000000
        /*012c*/ 	.short	0x010a
        /*012e*/ 	.byte	0x09
	.zero		1


	//   ....[11]....
        /*0130*/ 	.word	0x00001a50
        /*0134*/ 	.word	0x000000ff
        /*0138*/ 	.word	0x00000000
        /*013c*/ 	.short	0x010a
        /*013e*/ 	.byte	0x09
	.zero		1


	//   ....[12]....
        /*0140*/ 	.word	0x00002140
        /*0144*/ 	.word	0x000000ff
        /*0148*/ 	.word	0x00000000
        /*014c*/ 	.short	0x0101
        /*014e*/ 	.byte	0x08
	.zero		1


	//   ....[13]....
        /*0150*/ 	.word	0x00002340
        /*0154*/ 	.word	0x000000ff
        /*0158*/ 	.word	0x00000000
        /*015c*/ 	.short	0x0101
        /*015e*/ 	.byte	0x06
	.zero		1


	//   ....[14]....
        /*0160*/ 	.word	0x0000dbb0
        /*0164*/ 	.word	0x0000000e
        /*0168*/ 	.word	0x00000018
        /*016c*/ 	.short	0x010a
        /*016e*/ 	.byte	0x3f
	.zero		1


	//   ....[15]....
        /*0170*/ 	.word	0x0000df30
        /*0174*/ 	.word	0x00000006
        /*0178*/ 	.word	0x00000048
        /*017c*/ 	.short	0x0101
        /*017e*/ 	.byte	0x3f
	.zero		1


	//   ....[16]....
        /*0180*/ 	.word	0x0000e660
        /*0184*/ 	.word	0x00000007
        /*0188*/ 	.word	0x00000000
        /*018c*/ 	.short	0x010a
        /*018e*/ 	.byte	0x3f
	.zero		1


	//   ....[17]....
        /*0190*/ 	.word	0x0000e6e0
        /*0194*/ 	.word	0x00000009
        /*0198*/ 	.word	0x00000000
        /*019c*/ 	.short	0x010a
        /*019e*/ 	.byte	0x3f
	.zero		1


	//   ....[18]....
        /*01a0*/ 	.word	0x0000e770
        /*01a4*/ 	.word	0x00000003
        /*01a8*/ 	.word	0x00000000
        /*01ac*/ 	.short	0x010a
        /*01ae*/ 	.byte	0x3f
	.zero		1


	//   ....[19]....
        /*01b0*/ 	.word	0x0000e7d0
        /*01b4*/ 	.word	0x00000003
        /*01b8*/ 	.word	0x00000000
        /*01bc*/ 	.short	0x010a
        /*01be*/ 	.byte	0x3f
	.zero		1


	//   ....[20]....
        /*01c0*/ 	.word	0x0000e830
        /*01c4*/ 	.word	0x00000004
        /*01c8*/ 	.word	0x00000000
        /*01cc*/ 	.short	0x010a
        /*01ce*/ 	.byte	0x3f
	.zero		1


	//   ....[21]....
        /*01d0*/ 	.word	0x0000e900
        /*01d4*/ 	.word	0x0000000e
        /*01d8*/ 	.word	0x00000018
        /*01dc*/ 	.short	0x010a
        /*01de*/ 	.byte	0x3f
	.zero		1


	//   ....[22]....
        /*01e0*/ 	.word	0x0000e9d0
        /*01e4*/ 	.word	0x00000007
        /*01e8*/ 	.word	0x00000000
        /*01ec*/ 	.short	0x010a
        /*01ee*/ 	.byte	0x3f
	.zero		1


	//   ....[23]....
        /*01f0*/ 	.word	0x0000ea20
        /*01f4*/ 	.word	0x00000009
        /*01f8*/ 	.word	0x00000000
        /*01fc*/ 	.short	0x010a
        /*01fe*/ 	.byte	0x3f
	.zero		1


	//----- nvinfo : EIATTR_NUM_MBARRIERS
	.align		4
.L_35:
        /*0200*/ 	.byte	0x03, 0x38
        /*0202*/ 	.short	0x0008


	//----- nvinfo : EIATTR_EXIT_INSTR_OFFSETS
	.align		4
        /*0204*/ 	.byte	0x04, 0x1c
        /*0206*/ 	.short	(.L_37 - .L_36)


	//   ....[0]....
.L_36:
        /*0208*/ 	.word	0x000005d0


	//   ....[1]....
        /*020c*/ 	.word	0x00000e90


	//   ....[2]....
        /*0210*/ 	.word	0x0000d220


	//   ....[3]....
        /*0214*/ 	.word	0x0000d850


	//   ....[4]....
        /*0218*/ 	.word	0x0000e7c0


	//----- nvinfo : EIATTR_MAX_THREADS
	.align		4
.L_37:
        /*021c*/ 	.byte	0x04, 0x05
        /*021e*/ 	.short	(.L_39 - .L_38)
.L_38:
        /*0220*/ 	.word	0x00000180
        /*0224*/ 	.word	0x00000001
        /*0228*/ 	.word	0x00000001


	//----- nvinfo : EIATTR_CRS_STACK_SIZE
	.align		4
.L_39:
        /*022c*/ 	.byte	0x04, 0x1e
        /*022e*/ 	.short	(.L_41 - .L_40)
.L_40:
        /*0230*/ 	.word	0x00000000


	//----- nvinfo : EIATTR_CBANK_PARAM_SIZE
	.align		4
.L_41:
        /*0234*/ 	.byte	0x03, 0x19
        /*0236*/ 	.short	0x0470


	//----- nvinfo : EIATTR_PARAM_CBANK
	.align		4
        /*0238*/ 	.byte	0x04, 0x0a
        /*023a*/ 	.short	(.L_43 - .L_42)
	.align		4
.L_42:
        /*023c*/ 	.word	index@(.nv.constant0._ZN7cutlass13device_kernelINS_4gemm6kernel13GemmUniversalIN4cute5tupleIJiiiiEEENS1_10collective13CollectiveMmaINS1_34MainloopSm90TmaGmmaWarpSpecializedILi3ENS5_IJNS4_1CILi1EEESB_SB_EEENS1_35KernelTmaWarpSpecializedCooperativeEEENS5_IJNSA_ILi512EEENSA_ILi64EEESG_EEENS_6half_tENS5_IJlSB_lEEESI_SJ_NS4_8TiledMMAINS4_8MMA_AtomIJNS4_4SM904GMMA25MMA_64x64x16_F32F16F16_SSILNSN_5MajorE0ELSP_0ELNSN_7ScaleInE1ELSQ_1EEEEEENS4_6LayoutINS5_IJNSA_ILi2EEESB_SB_EEENS5_IJSB_NSA_ILi0EEESW_EEEEENS5_IJNS4_10UnderscoreESZ_SZ_EEEEENS4_13SM90_TMA_LOADENS4_14ComposedLayoutINS4_7SwizzleILi3ELi4ELi3EEENS4_18smem_ptr_flag_bitsILi16EEENST_INS5_IJNSA_ILi8EEESG_EEENS5_IJSG_SB_EEEEEEEvNS4_8identityES12_S1C_vS1D_EENS_8epilogue10collective6detail29Sm90TmaWarpSpecializedAdapterINS1G_15DefaultEpilogueISI_SJ_SJ_NS1F_6thread17LinearCombinationISI_Li1EffLNS1K_9ScaleType4KindE0ELNS_15FloatRoundStyleE2ESI_EENS1_15EpilogueDefaultEEEEEvvEEEEvNT_6ParamsE)
        /*0240*/ 	.short	0x0210
        /*0242*/ 	.short	0x0470


	//----- nvinfo : EIATTR_SW_WAR
	.align		4
.L_43:
        /*0244*/ 	.byte	0x04, 0x36
        /*0246*/ 	.short	(.L_45 - .L_44)
.L_44:
        /*0248*/ 	.word	0x00000008
.L_45:


//--------------------- .nv.callgraph             --------------------------
	.section	.nv.callgraph,"",@"SHT_CUDA_CALLGRAPH"
	.align	4
	.sectionentsize	8
	.align		4
        /*0000*/ 	.word	0x00000000
	.align		4
        /*0004*/ 	.word	0xffffffff
	.align		4
        /*0008*/ 	.word	index@(_ZN7cutlass13device_kernelINS_4gemm6kernel13GemmUniversalIN4cute5tupleIJiiiiEEENS1_10collective13CollectiveMmaINS1_34MainloopSm90TmaGmmaWarpSpecializedILi3ENS5_IJNS4_1CILi1EEESB_SB_EEENS1_35KernelTmaWarpSpecializedCooperativeEEENS5_IJNSA_ILi512EEENSA_ILi64EEESG_EEENS_6half_tENS5_IJlSB_lEEESI_SJ_NS4_8TiledMMAINS4_8MMA_AtomIJNS4_4SM904GMMA25MMA_64x64x16_F32F16F16_SSILNSN_5MajorE0ELSP_0ELNSN_7ScaleInE1ELSQ_1EEEEEENS4_6LayoutINS5_IJNSA_ILi2EEESB_SB_EEENS5_IJSB_NSA_ILi0EEESW_EEEEENS5_IJNS4_10UnderscoreESZ_SZ_EEEEENS4_13SM90_TMA_LOADENS4_14ComposedLayoutINS4_7SwizzleILi3ELi4ELi3EEENS4_18smem_ptr_flag_bitsILi16EEENST_INS5_IJNSA_ILi8EEESG_EEENS5_IJSG_SB_EEEEEEEvNS4_8identityES12_S1C_vS1D_EENS_8epilogue10collective6detail29Sm90TmaWarpSpecializedAdapterINS1G_15DefaultEpilogueISI_SJ_SJ_NS1F_6thread17LinearCombinationISI_Li1EffLNS1K_9ScaleType4KindE0ELNS_15FloatRoundStyleE2ESI_EENS1_15EpilogueDefaultEEEEEvvEEEEvNT_6ParamsE)
	.align		4
        /*000c*/ 	.word	index@(__assertfail)
	.align		4
        /*0010*/ 	.word	0x00000000
	.align		4
        /*0014*/ 	.word	0xfffffffe
	.align		4
        /*0018*/ 	.word	0x00000000
	.align		4
        /*001c*/ 	.word	0xfffffffd
	.align		4
        /*0020*/ 	.word	0x00000000
	.align		4
        /*0024*/ 	.word	0xfffffffc


//--------------------- .nv.constant4             --------------------------
	.section	.nv.constant4,"a",@progbits
	.align	8
	.align		8
.nv.constant4:
        /*0000*/ 	.dword	__assertfail
	.align		8
        /*0008*/ 	.dword	__unnamed_1
	.align		8
        /*0010*/ 	.dword	_ZN39_INTERNAL_8ab680a9_4_k_cu_2367b3ca_82514cuda3std3__45__cpo5beginE
	.align		8
        /*0018*/ 	.dword	_ZN39_INTERNAL_8ab680a9_4_k_cu_2367b3ca_82514cuda3std3__45__cpo3endE
	.align		8
        /*0020*/ 	.dword	_ZN39_INTERNAL_8ab680a9_4_k_cu_2367b3ca_82514cuda3std3__45__cpo6cbeginE
	.align		8
        /*0028*/ 	.dword	_ZN39_INTERNAL_8ab680a9_4_k_cu_2367b3ca_82514cuda3std3__45__cpo4cendE
	.align		8
        /*0030*/ 	.dword	_ZN39_INTERNAL_8ab680a9_4_k_cu_2367b3ca_82514cuda3std3__441_GLOBAL__N__8ab680a9_4_k_cu_2367b3ca_82516ignoreE
	.align		8
        /*0038*/ 	.dword	_ZN39_INTERNAL_8ab680a9_4_k_cu_2367b3ca_82514cuda3std3__419piecewise_constructE
	.align		8
        /*0040*/ 	.dword	_ZN39_INTERNAL_8ab680a9_4_k_cu_2367b3ca_82514cuda3std3__48in_placeE
	.align		8
        /*0048*/ 	.dword	_ZN39_INTERNAL_8ab680a9_4_k_cu_2367b3ca_82514cuda3std6ranges3__45__cpo4swapE
	.align		8
        /*0050*/ 	.dword	_ZN39_INTERNAL_8ab680a9_4_k_cu_2367b3ca_82514cuda3std6ranges3__45__cpo9iter_moveE
	.align		8
        /*0058*/ 	.dword	_ZN39_INTERNAL_8ab680a9_4_k_cu_2367b3ca_82514cute7productE
	.align		8
        /*0060*/ 	.dword	_ZN39_INTERNAL_8ab680a9_4_k_cu_2367b3ca_82514cute1_E
	.align		8
        /*0068*/ 	.dword	$str$22
	.align		8
        /*0070*/ 	.dword	$str$23


//--------------------- .text._ZN7cutlass13device_kernelINS_4gemm6kernel13GemmUniversalIN4cute5tupleIJiiiiEEENS1_10collective13CollectiveMmaINS1_34MainloopSm90TmaGmmaWarpSpecializedILi3ENS5_IJNS4_1CILi1EEESB_SB_EEENS1_35KernelTmaWarpSpecializedCooperativeEEENS5_IJNSA_ILi512EEENSA_ILi64EEESG_EEENS_6half_tENS5_IJlSB_lEEESI_SJ_NS4_8TiledMMAINS4_8MMA_AtomIJNS4_4SM904GMMA25MMA_64x64x16_F32F16F16_SSILNSN_5MajorE0ELSP_0ELNSN_7ScaleInE1ELSQ_1EEEEEENS4_6LayoutINS5_IJNSA_ILi2EEESB_SB_EEENS5_IJSB_NSA_ILi0EEESW_EEEEENS5_IJNS4_10UnderscoreESZ_SZ_EEEEENS4_13SM90_TMA_LOADENS4_14ComposedLayoutINS4_7SwizzleILi3ELi4ELi3EEENS4_18smem_ptr_flag_bitsILi16EEENST_INS5_IJNSA_ILi8EEESG_EEENS5_IJSG_SB_EEEEEEEvNS4_8identityES12_S1C_vS1D_EENS_8epilogue10collective6detail29Sm90TmaWarpSpecializedAdapterINS1G_15DefaultEpilogueISI_SJ_SJ_NS1F_6thread17LinearCombinationISI_Li1EffLNS1K_9ScaleType4KindE0ELNS_15FloatRoundStyleE2ESI_EENS1_15EpilogueDefaultEEEEEvvEEEEvNT_6ParamsE --------------------------
	.section	.text._ZN7cutlass13device_kernelINS_4gemm6kernel13GemmUniversalIN4cute5tupleIJiiiiEEENS1_10collective13CollectiveMmaINS1_34MainloopSm90TmaGmmaWarpSpecializedILi3ENS5_IJNS4_1CILi1EEESB_SB_EEENS1_35KernelTmaWarpSpecializedCooperativeEEENS5_IJNSA_ILi512EEENSA_ILi64EEESG_EEENS_6half_tENS5_IJlSB_lEEESI_SJ_NS4_8TiledMMAINS4_8MMA_AtomIJNS4_4SM904GMMA25MMA_64x64x16_F32F16F16_SSILNSN_5MajorE0ELSP_0ELNSN_7ScaleInE1ELSQ_1EEEEEENS4_6LayoutINS5_IJNSA_ILi2EEESB_SB_EEENS5_IJSB_NSA_ILi0EEESW_EEEEENS5_IJNS4_10UnderscoreESZ_SZ_EEEEENS4_13SM90_TMA_LOADENS4_14ComposedLayoutINS4_7SwizzleILi3ELi4ELi3EEENS4_18smem_ptr_flag_bitsILi16EEENST_INS5_IJNSA_ILi8EEESG_EEENS5_IJSG_SB_EEEEEEEvNS4_8identityES12_S1C_vS1D_EENS_8epilogue10collective6detail29Sm90TmaWarpSpecializedAdapterINS1G_15DefaultEpilogueISI_SJ_SJ_NS1F_6thread17LinearCombinationISI_Li1EffLNS1K_9ScaleType4KindE0ELNS_15FloatRoundStyleE2ESI_EENS1_15EpilogueDefaultEEEEEvvEEEEvNT_6ParamsE,"ax",@progbits
	.align	128
.text._ZN7cutlass13device_kernelINS_4gemm6kernel13GemmUniversalIN4cute5tupleIJiiiiEEENS1_10collective13CollectiveMmaINS1_34MainloopSm90TmaGmmaWarpSpecializedILi3ENS5_IJNS4_1CILi1EEESB_SB_EEENS1_35KernelTmaWarpSpecializedCooperativeEEENS5_IJNSA_ILi512EEENSA_ILi64EEESG_EEENS_6half_tENS5_IJlSB_lEEESI_SJ_NS4_8TiledMMAINS4_8MMA_AtomIJNS4_4SM904GMMA25MMA_64x64x16_F32F16F16_SSILNSN_5MajorE0ELSP_0ELNSN_7ScaleInE1ELSQ_1EEEEEENS4_6LayoutINS5_IJNSA_ILi2EEESB_SB_EEENS5_IJSB_NSA_ILi0EEESW_EEEEENS5_IJNS4_10UnderscoreESZ_SZ_EEEEENS4_13SM90_TMA_LOADENS4_14ComposedLayoutINS4_7SwizzleILi3ELi4ELi3EEENS4_18smem_ptr_flag_bitsILi16EEENST_INS5_IJNSA_ILi8EEESG_EEENS5_IJSG_SB_EEEEEEEvNS4_8identityES12_S1C_vS1D_EENS_8epilogue10collective6detail29Sm90TmaWarpSpecializedAdapterINS1G_15DefaultEpilogueISI_SJ_SJ_NS1F_6thread17LinearCombinationISI_Li1EffLNS1K_9ScaleType4KindE0ELNS_15FloatRoundStyleE2ESI_EENS1_15EpilogueDefaultEEEEEvvEEEEvNT_6ParamsE:
        .type           _ZN7cutlass13device_kernelINS_4gemm6kernel13GemmUniversalIN4cute5tupleIJiiiiEEENS1_10collective13CollectiveMmaINS1_34MainloopSm90TmaGmmaWarpSpecializedILi3ENS5_IJNS4_1CILi1EEESB_SB_EEENS1_35KernelTmaWarpSpecializedCooperativeEEENS5_IJNSA_ILi512EEENSA_ILi64EEESG_EEENS_6half_tENS5_IJlSB_lEEESI_SJ_NS4_8TiledMMAINS4_8MMA_AtomIJNS4_4SM904GMMA25MMA_64x64x16_F32F16F16_SSILNSN_5MajorE0ELSP_0ELNSN_7ScaleInE1ELSQ_1EEEEEENS4_6LayoutINS5_IJNSA_ILi2EEESB_SB_EEENS5_IJSB_NSA_ILi0EEESW_EEEEENS5_IJNS4_10UnderscoreESZ_SZ_EEEEENS4_13SM90_TMA_LOADENS4_14ComposedLayoutINS4_7SwizzleILi3ELi4ELi3EEENS4_18smem_ptr_flag_bitsILi16EEENST_INS5_IJNSA_ILi8EEESG_EEENS5_IJSG_SB_EEEEEEEvNS4_8identityES12_S1C_vS1D_EENS_8epilogue10collective6detail29Sm90TmaWarpSpecializedAdapterINS1G_15DefaultEpilogueISI_SJ_SJ_NS1F_6thread17LinearCombinationISI_Li1EffLNS1K_9ScaleType4KindE0ELNS_15FloatRoundStyleE2ESI_EENS1_15EpilogueDefaultEEEEEvvEEEEvNT_6ParamsE,@function
        .size           _ZN7cutlass13device_kernelINS_4gemm6kernel13GemmUniversalIN4cute5tupleIJiiiiEEENS1_10collective13CollectiveMmaINS1_34MainloopSm90TmaGmmaWarpSpecializedILi3ENS5_IJNS4_1CILi1EEESB_SB_EEENS1_35KernelTmaWarpSpecializedCooperativeEEENS5_IJNSA_ILi512EEENSA_ILi64EEESG_EEENS_6half_tENS5_IJlSB_lEEESI_SJ_NS4_8TiledMMAINS4_8MMA_AtomIJNS4_4SM904GMMA25MMA_64x64x16_F32F16F16_SSILNSN_5MajorE0ELSP_0ELNSN_7ScaleInE1ELSQ_1EEEEEENS4_6LayoutINS5_IJNSA_ILi2EEESB_SB_EEENS5_IJSB_NSA_ILi0EEESW_EEEEENS5_IJNS4_10UnderscoreESZ_SZ_EEEEENS4_13SM90_TMA_LOADENS4_14ComposedLayoutINS4_7SwizzleILi3ELi4ELi3EEENS4_18smem_ptr_flag_bitsILi16EEENST_INS5_IJNSA_ILi8EEESG_EEENS5_IJSG_SB_EEEEEEEvNS4_8identityES12_S1C_vS1D_EENS_8epilogue10collective6detail29Sm90TmaWarpSpecializedAdapterINS1G_15DefaultEpilogueISI_SJ_SJ_NS1F_6thread17LinearCombinationISI_Li1EffLNS1K_9ScaleType4KindE0ELNS_15FloatRoundStyleE2ESI_EENS1_15EpilogueDefaultEEEEEvvEEEEvNT_6ParamsE,(.L_x_288 - _ZN7cutlass13device_kernelINS_4gemm6kernel13GemmUniversalIN4cute5tupleIJiiiiEEENS1_10collective13CollectiveMmaINS1_34MainloopSm90TmaGmmaWarpSpecializedILi3ENS5_IJNS4_1CILi1EEESB_SB_EEENS1_35KernelTmaWarpSpecializedCooperativeEEENS5_IJNSA_ILi512EEENSA_ILi64EEESG_EEENS_6half_tENS5_IJlSB_lEEESI_SJ_NS4_8TiledMMAINS4_8MMA_AtomIJNS4_4SM904GMMA25MMA_64x64x16_F32F16F16_SSILNSN_5MajorE0ELSP_0ELNSN_7ScaleInE1ELSQ_1EEEEEENS4_6LayoutINS5_IJNSA_ILi2EEESB_SB_EEENS5_IJSB_NSA_ILi0EEESW_EEEEENS5_IJNS4_10UnderscoreESZ_SZ_EEEEENS4_13SM90_TMA_LOADENS4_14ComposedLayoutINS4_7SwizzleILi3ELi4ELi3EEENS4_18smem_ptr_flag_bitsILi16EEENST_INS5_IJNSA_ILi8EEESG_EEENS5_IJSG_SB_EEEEEEEvNS4_8identityES12_S1C_vS1D_EENS_8epilogue10collective6detail29Sm90TmaWarpSpecializedAdapterINS1G_15DefaultEpilogueISI_SJ_SJ_NS1F_6thread17LinearCombinationISI_Li1EffLNS1K_9ScaleType4KindE0ELNS_15FloatRoundStyleE2ESI_EENS1_15EpilogueDefaultEEEEEvvEEEEvNT_6ParamsE)
        .other          _ZN7cutlass13device_kernelINS_4gemm6kernel13GemmUniversalIN4cute5tupleIJiiiiEEENS1_10collective13CollectiveMmaINS1_34MainloopSm90TmaGmmaWarpSpecializedILi3ENS5_IJNS4_1CILi1EEESB_SB_EEENS1_35KernelTmaWarpSpecializedCooperativeEEENS5_IJNSA_ILi512EEENSA_ILi64EEESG_EEENS_6half_tENS5_IJlSB_lEEESI_SJ_NS4_8TiledMMAINS4_8MMA_AtomIJNS4_4SM904GMMA25MMA_64x64x16_F32F16F16_SSILNSN_5MajorE0ELSP_0ELNSN_7ScaleInE1ELSQ_1EEEEEENS4_6LayoutINS5_IJNSA_ILi2EEESB_SB_EEENS5_IJSB_NSA_ILi0EEESW_EEEEENS5_IJNS4_10UnderscoreESZ_SZ_EEEEENS4_13SM90_TMA_LOADENS4_14ComposedLayoutINS4_7SwizzleILi3ELi4ELi3EEENS4_18smem_ptr_flag_bitsILi16EEENST_INS5_IJNSA_ILi8EEESG_EEENS5_IJSG_SB_EEEEEEEvNS4_8identityES12_S1C_vS1D_EENS_8epilogue10collective6detail29Sm90TmaWarpSpecializedAdapterINS1G_15DefaultEpilogueISI_SJ_SJ_NS1F_6thread17LinearCombinationISI_Li1EffLNS1K_9ScaleType4KindE0ELNS_15FloatRoundStyleE2ESI_EENS1_15EpilogueDefaultEEEEEvvEEEEvNT_6ParamsE,@"STO_CUDA_ENTRY STV_DEFAULT"
_ZN7cutlass13device_kernelINS_4gemm6kernel13GemmUniversalIN4cute5tupleIJiiiiEEENS1_10collective13CollectiveMmaINS1_34MainloopSm90TmaGmmaWarpSpecializedILi3ENS5_IJNS4_1CILi1EEESB_SB_EEENS1_35KernelTmaWarpSpecializedCooperativeEEENS5_IJNSA_ILi512EEENSA_ILi64EEESG_EEENS_6half_tENS5_IJlSB_lEEESI_SJ_NS4_8TiledMMAINS4_8MMA_AtomIJNS4_4SM904GMMA25MMA_64x64x16_F32F16F16_SSILNSN_5MajorE0ELSP_0ELNSN_7ScaleInE1ELSQ_1EEEEEENS4_6LayoutINS5_IJNSA_ILi2EEESB_SB_EEENS5_IJSB_NSA_ILi0EEESW_EEEEENS5_IJNS4_10UnderscoreESZ_SZ_EEEEENS4_13SM90_TMA_LOADENS4_14ComposedLayoutINS4_7SwizzleILi3ELi4ELi3EEENS4_18smem_ptr_flag_bitsILi16EEENST_INS5_IJNSA_ILi8EEESG_EEENS5_IJSG_SB_EEEEEEEvNS4_8identityES12_S1C_vS1D_EENS_8epilogue10collective6detail29Sm90TmaWarpSpecializedAdapterINS1G_15DefaultEpilogueISI_SJ_SJ_NS1F_6thread17LinearCombinationISI_Li1EffLNS1K_9ScaleType4KindE0ELNS_15FloatRoundStyleE2ESI_EENS1_15EpilogueDefaultEEEEEvvEEEEvNT_6ParamsE:
[----:B------:R-:W0:Y:S01]  /*0000*/  LDC R1, c[0x0][0x28] ;  /* 0x00000a00ff017b82 */ /* 0x000e220000000800 */
[----:B------:R-:W1:Y:S01]  /*0010*/  S2R R18, SR_TID.X ;  /* 0x0000000000127919 */ /* 0x000e620000002100 */
[----:B------:R-:W-:Y:S01]  /*0020*/  ELECT P0, URZ, PT ;  /* 0x00000000003f782f */ /* 0x000fe20003800000 */
[----:B------:R-:W-:Y:S01]  /*0030*/  BSSY B0, `(.L_x_0) ;  /* 0x000000f000007945 */ /* 0x000fe20003800000 */
[--C-:B-1----:R-:W-:Y:S02]  /*0040*/  SHF.R.U32.HI R0, RZ, 0x5, R18.reuse ;  /* 0x00000005ff007819 */ /* 0x102fe40000011612 */
[----:B------:R-:W-:-:S03]  /*0050*/  SHF.R.U32.HI R22, RZ, 0x7, R18 ;  /* 0x00000007ff167819 */ /* 0x000fc60000011612 */
[----:B------:R-:W1:Y:S04]  /*0060*/  SHFL.IDX PT, R5, R0, RZ, 0x1f ;  /* 0x00001fff00057589 */ /* 0x000e6800000e0000 */
[----:B------:R2:W3:Y:S01]  /*0070*/  SHFL.IDX PT, R8, R22, RZ, 0x1f ;  /* 0x00001fff16087589 */ /* 0x0004e200000e0000 */
[----:B-1----:R-:W-:-:S13]  /*0080*/  ISETP.NE.OR P0, PT, R5, RZ, !P0 ;  /* 0x000000ff0500720c */ /* 0x002fda0004705670 */
[----:B0-23--:R-:W-:Y:S05]  /*0090*/  @P0 BRA `(.L_x_1) ;  /* 0x0000000000200947 */ /* 0x00dfea0003800000 */
[----:B------:R-:W-:Y:S02]  /*00a0*/  ULDC.64 UR4, c[0x0][0x198] ;  /* 0x0000660000047ab9 */ /* 0x000fe40000000a00 */
[----:B------:R-:W-:Y:S02]  /*00b0*/  UIADD3 UR6, UP0, UR4, 0xf0, URZ ;  /* 0x000000f004067890 */ /* 0x000fe4000ff1e03f */
[----:B------:R-:W-:Y:S02]  /*00c0*/  UIADD3 UR4, UP1, UR4, 0x1f0, URZ ;  /* 0x000001f004047890 */ /* 0x000fe4000ff3e03f */
[----:B------:R-:W-:Y:S02]  /*00d0*/  UIADD3.X UR7, URZ, UR5, URZ, UP0, !UPT ;  /* 0x000000053f077290 */ /* 0x000fe400087fe43f */
[----:B------:R-:W-:-:S07]  /*00e0*/  UIADD3.X UR5, URZ, UR5, URZ, UP1, !UPT ;  /* 0x000000053f057290 */ /* 0x000fce0008ffe43f */
[----:B------:R0:W-:Y:S02]  /*00f0*/  UTMACCTL.PF [UR6] ;  /* 0x00000000060079b9 */ /* 0x0001e40008040000 */
[----:B------:R0:W-:Y:S02]  /*0100*/  UTMACCTL.PF [UR4] ;  /* 0x00000000040079b9 */ /* 0x0001e40008040000 */
[----:B0-----:R-:W-:Y:S01]  /*0110*/  NOP ;  /* 0x0000000000007918 */ /* 0x001fe20000000000 */
.L_x_1:
[----:B------:R-:W-:Y:S05]  /*0120*/  BSYNC B0 ;  /* 0x0000000000007941 */ /* 0x000fea0003800000 */
.L_x_0:
[----:B------:R-:W0:Y:S02]  /*0130*/  SHFL.IDX PT, R2, R0, RZ, 0x1f ;  /* 0x00001fff00027589 */ /* 0x000e2400000e0000 */
[----:B0-----:R-:W-:-:S13]  /*0140*/  ISETP.NE.AND P0, PT, R2, RZ, PT ;  /* 0x000000ff0200720c */ /* 0x001fda0003f05270 */
[----:B------:R-:W-:Y:S05]  /*0150*/  @P0 BRA `(.L_x_2) ;  /* 0x0000000000500947 */ /* 0x000fea0003800000 */
[----:B------:R-:W0:Y:S01]  /*0160*/  S2UR UR8, SR_CgaCtaId ;  /* 0x00000000000879c3 */ /* 0x000e220000008800 */
[----:B------:R-:W-:Y:S01]  /*0170*/  UMOV UR4, 0x400 ;  /* 0x0000040000047882 */ /* 0x000fe20000000000 */
[----:B------:R-:W-:Y:S01]  /*0180*/  UMOV UR5, 0x1 ;  /* 0x0000000100057882 */ /* 0x000fe20000000000 */
[----:B------:R-:W-:Y:S01]  /*0190*/  UMOV UR6, 0x100 ;  /* 0x0000010000067882 */ /* 0x000fe20000000000 */
[----:B------:R-:W-:Y:S01]  /*01a0*/  ELECT P0, URZ, PT ;  /* 0x00000000003f782f */ /* 0x000fe20003800000 */
[----:B------:R-:W-:-:S04]  /*01b0*/  UIADD3 UR6, -UR6, 0x100000, URZ ;  /* 0x0010000006067890 */ /* 0x000fc8000fffe13f */
[----:B------:R-:W-:Y:S02]  /*01c0*/  USHF.L.U32 UR7, UR6, 0xb, URZ ;  /* 0x0000000b06077899 */ /* 0x000fe4000800063f */
[----:B------:R-:W-:Y:S02]  /*01d0*/  USHF.L.U32 UR6, UR6, 0x1, URZ ;  /* 0x0000000106067899 */ /* 0x000fe4000800063f */
[----:B0-----:R-:W-:Y:S02]  /*01e0*/  ULEA UR8, UR8, UR4, 0x18 ;  /* 0x0000000408087291 */ /* 0x001fe4000f8ec03f */
[----:B------:R-:W-:-:S04]  /*01f0*/  UIADD3 UR4, -UR5, 0x100000, URZ ;  /* 0x0010000005047890 */ /* 0x000fc8000fffe13f */
[----:B------:R-:W-:Y:S02]  /*0200*/  USHF.L.U32 UR5, UR4, 0xb, URZ ;  /* 0x0000000b04057899 */ /* 0x000fe4000800063f */
[----:B------:R-:W-:Y:S01]  /*0210*/  USHF.L.U32 UR4, UR4, 0x1, URZ ;  /* 0x0000000104047899 */ /* 0x000fe2000800063f */
[----:B------:R-:W0:Y:S11]  /*0220*/  FENCE.VIEW.ASYNC.S ;  /* 0x00000000000073c6 */ /* 0x000e360000000000 */
[----:B0-----:R0:W1:Y:S01]  /*0230*/  SYNCS.EXCH.64 URZ, [UR8], UR4 ;  /* 0x00000004083f75b2 */ /* 0x0010620008000100 */
[----:B------:R0:W2:Y:S01]  /*0240*/  SYNCS.EXCH.64 URZ, [UR8+0x18], UR6 ;  /* 0x00001806083f75b2 */ /* 0x0000a20008000100 */
[----:B------:R0:W3:Y:S01]  /*0250*/  SYNCS.EXCH.64 URZ, [UR8+0x8], UR4 ;  /* 0x00000804083f75b2 */ /* 0x0000e20008000100 */
[----:B------:R0:W4:Y:S01]  /*0260*/  SYNCS.EXCH.64 URZ, [UR8+0x20], UR6 ;  /* 0x00002006083f75b2 */ /* 0x0001220008000100 */
[----:B------:R0:W0:Y:S01]  /*0270*/  SYNCS.EXCH.64 URZ, [UR8+0x10], UR4 ;  /* 0x00001004083f75b2 */ /* 0x0000220008000100 */
[----:B------:R0:W0:Y:S01]  /*0280*/  SYNCS.EXCH.64 URZ, [UR8+0x28], UR6 ;  /* 0x00002806083f75b2 */ /* 0x0000220008000100 */
[----:B------:R-:W-:Y:S01]  /*0290*/  NOP ;  /* 0x0000000000007918 */ /* 0x000fe20000000000 */
.L_x_2:
[----:B------:R-:W5:Y:S01]  /*02a0*/  SHFL.IDX PT, R0, R0, RZ, 0x1f ;  /* 0x00001fff00007589 */ /* 0x000f6200000e0000 */
[----:B------:R-:W-:Y:S01]  /*02b0*/  ELECT P0, URZ, PT ;  /* 0x00000000003f782f */ /* 0x000fe20003800000 */
[----:B------:R-:W1:Y:S01]  /*02c0*/  LDC R2, c[0x0][0x65c] ;  /* 0x00019700ff027b82 */ /* 0x000e620000000800 */
[----:B------:R-:W-:Y:S01]  /*02d0*/  SHF.R.S32.HI R6, RZ, 0x1f, R5 ;  /* 0x0000001fff067819 */ /* 0x000fe20000011405 */
[----:B------:R-:W2:Y:S01]  /*02e0*/  S2R R3, SR_CTAID.Y ;  /* 0x0000000000037919 */ /* 0x000ea20000002600 */
[----:B0-----:R-:W-:Y:S01]  /*02f0*/  UMOV UR4, 0x20 ;  /* 0x0000002000047882 */ /* 0x001fe20000000000 */
[----:B------:R-:W-:Y:S01]  /*0300*/  ISETP.NE.AND P2, PT, R8, RZ, PT ;  /* 0x000000ff0800720c */ /* 0x000fe20003f45270 */
[----:B------:R-:W-:Y:S01]  /*0310*/  NOP ;  /* 0x0000000000007918 */ /* 0x000fe20000000000 */
[----:B------:R-:W0:Y:S01]  /*0320*/  S2R R4, SR_CTAID.X ;  /* 0x0000000000047919 */ /* 0x000e220000002500 */
[----:B------:R-:W-:Y:S01]  /*0330*/  LEA.HI R6, R6, R5, RZ, 0x2 ;  /* 0x0000000506067211 */ /* 0x000fe200078f10ff */
[----:B------:R-:W-:Y:S01]  /*0340*/  NOP ;  /* 0x0000000000007918 */ /* 0x000fe20000000000 */
[----:B------:R-:W-:-:S02]  /*0350*/  LOP3.LUT R152, R152, 0xfffff7ff, RZ, 0xc0, !PT ;  /* 0xfffff7ff98987812 */ /* 0x000fc400078ec0ff */
[----:B-----5:R-:W-:Y:S02]  /*0360*/  ISETP.NE.OR P0, PT, R0, RZ, !P0 ;  /* 0x000000ff0000720c */ /* 0x020fe40004705670 */
[----:B-1----:R-:W-:Y:S02]  /*0370*/  ISETP.NE.AND P3, PT, R2, 0x1, PT ;  /* 0x000000010200780c */ /* 0x002fe40003f65270 */
[----:B------:R-:W-:-:S05]  /*0380*/  LOP3.LUT R0, R6, 0xfffffffc, RZ, 0xc0, !PT ;  /* 0xfffffffc06007812 */ /* 0x000fca00078ec0ff */
[----:B------:R-:W-:Y:S02]  /*0390*/  IMAD.IADD R0, R5, 0x1, -R0 ;  /* 0x0000000105007824 */ /* 0x000fe400078e0a00 */
[----:B------:R-:W-:Y:S02]  /*03a0*/  IMAD.MOV.U32 R5, RZ, RZ, RZ ;  /* 0x000000ffff057224 */ /* 0x000fe400078e00ff */
[----:B------:R-:W-:Y:S01]  /*03b0*/  VOTEU.ALL UP0, P0 ;  /* 0x00000000003f7886 */ /* 0x000fe20000000000 */
[----:B------:R-:W-:Y:S01]  /*03c0*/  VOTEU.ALL UP1, P0 ;  /* 0x00000000003f7886 */ /* 0x000fe20000020000 */
[----:B------:R-:W0:Y:S01]  /*03d0*/  @P3 LDC R17, c[0x0][0x10] ;  /* 0x00000400ff113b82 */ /* 0x000e220000000800 */
[----:B--2---:R-:W-:Y:S01]  /*03e0*/  @P3 IMAD.MOV.U32 R6, RZ, RZ, R3 ;  /* 0x000000ffff063224 */ /* 0x004fe200078e0003 */
[----:B------:R-:W-:Y:S01]  /*03f0*/  @P3 LOP3.LUT R152, R152, 0x800, RZ, 0xfc, !PT ;  /* 0x0000080098983812 */ /* 0x000fe200078efcff */
[----:B------:R-:W-:Y:S01]  /*0400*/  @!UP0 UMOV UR6, 0x400 ;  /* 0x0000040000068882 */ /* 0x000fe20000000000 */
[----:B------:R-:W-:-:S04]  /*0410*/  @!UP0 UIADD3 UR4, -UR4, 0x100000, URZ ;  /* 0x0010000004048890 */ /* 0x000fc8000fffe13f */
[----:B------:R-:W-:Y:S02]  /*0420*/  @!UP0 USHF.L.U32 UR5, UR4, 0xb, URZ ;  /* 0x0000000b04058899 */ /* 0x000fe4000800063f */
[----:B------:R-:W-:Y:S01]  /*0430*/  @!UP0 USHF.L.U32 UR4, UR4, 0x1, URZ ;  /* 0x0000000104048899 */ /* 0x000fe2000800063f */
[----:B------:R-:W-:Y:S02]  /*0440*/  @P3 IMAD.MOV.U32 R7, RZ, RZ, RZ ;  /* 0x000000ffff073224 */ /* 0x000fe400078e00ff */
[----:B------:R-:W-:Y:S01]  /*0450*/  @P3 IMAD.MOV.U32 R11, RZ, RZ, RZ ;  /* 0x000000ffff0b3224 */ /* 0x000fe200078e00ff */
[----:B------:R-:W1:Y:S08]  /*0460*/  @!UP0 S2UR UR7, SR_CgaCtaId ;  /* 0x00000000000789c3 */ /* 0x000e700000008800 */
[----:B------:R-:W2:Y:S01]  /*0470*/  @!P3 LDC R9, c[0x0][0xc] ;  /* 0x00000300ff09bb82 */ /* 0x000ea20000000800 */
[----:B0-----:R-:W-:-:S04]  /*0480*/  @P3 IMAD.WIDE.U32 R16, R4, R17, R6 ;  /* 0x0000001104103225 */ /* 0x001fc800078e0006 */
[----:B------:R-:W-:Y:S01]  /*0490*/  @P3 IMAD.IADD R17, R17, 0x1, R11 ;  /* 0x0000000111113824 */ /* 0x000fe200078e020b */
[----:B-1----:R-:W-:Y:S01]  /*04a0*/  @!UP0 ULEA UR6, UR7, UR6, 0x18 ;  /* 0x0000000607068291 */ /* 0x002fe2000f8ec03f */
[----:B------:R-:W-:Y:S01]  /*04b0*/  VOTEU.ALL UP0, P0 ;  /* 0x00000000003f7886 */ /* 0x000fe20000000000 */
[----:B------:R-:W-:-:S04]  /*04c0*/  ISETP.NE.AND P0, PT, R0, 0x3, PT ;  /* 0x000000030000780c */ /* 0x000fc80003f05270 */
[----:B------:R-:W-:Y:S01]  /*04d0*/  ISETP.EQ.OR P0, PT, R0, RZ, !P0 ;  /* 0x000000ff0000720c */ /* 0x000fe20004702670 */
[----:B--2---:R-:W-:-:S03]  /*04e0*/  @!P3 IMAD.WIDE.U32 R6, R9, R3, R4 ;  /* 0x000000030906b225 */ /* 0x004fc600078e0004 */
[C---:B------:R-:W-:Y:S01]  /*04f0*/  ISETP.EQ.AND P0, PT, R8.reuse, RZ, P0 ;  /* 0x000000ff0800720c */ /* 0x040fe20000702270 */
[----:B------:R-:W-:Y:S01]  /*0500*/  VIADD R8, R8, 0xffffffff ;  /* 0xffffffff08087836 */ /* 0x000fe20000000000 */
[----:B------:R-:W0:Y:S02]  /*0510*/  FENCE.VIEW.ASYNC.S ;  /* 0x00000000000073c6 */ /* 0x000e240000000000 */
[----:B0-----:R0:W3:Y:S01]  /*0520*/  @!UP0 SYNCS.EXCH.64 URZ, [UR6+0x40], UR4 ;  /* 0x00004004063f85b2 */ /* 0x0010e20008000100 */
[----:B------:R-:W-:Y:S01]  /*0530*/  @!P3 IMAD.MOV.U32 R16, RZ, RZ, R6 ;  /* 0x000000ffff10b224 */ /* 0x000fe200078e0006 */
[----:B------:R-:W-:Y:S01]  /*0540*/  SEL R19, RZ, 0x1, !P0 ;  /* 0x00000001ff137807 */ /* 0x000fe20004000000 */
[----:B------:R-:W-:Y:S01]  /*0550*/  @!P3 IMAD.MOV.U32 R17, RZ, RZ, R7 ;  /* 0x000000ffff11b224 */ /* 0x000fe200078e0007 */
[----:B------:R-:W-:-:S04]  /*0560*/  ISETP.GE.U32.AND P1, PT, R8, 0x2, PT ;  /* 0x000000020800780c */ /* 0x000fc80003f26070 */
[----:B------:R-:W-:Y:S01]  /*0570*/  SEL R19, R19, 0x2, P1 ;  /* 0x0000000213137807 */ /* 0x000fe20000800000 */
[----:B------:R0:W3:Y:S01]  /*0580*/  @!UP1 SYNCS.EXCH.64 URZ, [UR6+0x48], UR4 ;  /* 0x00004804063f95b2 */ /* 0x0000e20008000100 */
[----:B------:R-:W-:Y:S01]  /*0590*/  NOP ;  /* 0x0000000000007918 */ /* 0x000fe20000000000 */
[----:B---34-:R-:W-:Y:S06]  /*05a0*/  BAR.SYNC.DEFER_BLOCKING 0x0 ;  /* 0x0000000000007b1d */ /* 0x018fec0000010000 */
[----:B------:R-:W-:Y:S05]  /*05b0*/  @!P2 BRA `(.L_x_3) ;  /* 0x000000cc001ca947 */ /* 0x000fea0003800000 */
[----:B------:R-:W-:-:S13]  /*05c0*/  ISETP.GT.U32.AND P0, PT, R8, 0x1, PT ;  /* 0x000000010800780c */ /* 0x000fda0003f04070 */
[----:B0-----:R-:W-:Y:S05]  /*05d0*/  @P0 EXIT ;  /* 0x000000000000094d */ /* 0x001fea0003800000 */
[----:B------:R-:W-:Y:S01]  /*05e0*/  ULDC.64 UR4, c[0x0][0x650] ;  /* 0x0001940000047ab9 */ /* 0x000fe20000000a00 */
[----:B------:R-:W-:Y:S01]  /*05f0*/  PRMT R0, RZ, 0x7610, R0 ;  /* 0x00007610ff007816 */ /* 0x000fe20000000000 */
[----:B------:R-:W-:Y:S01]  /*0600*/  IMAD.MOV.U32 R155, RZ, RZ, -0x1 ;  /* 0xffffffffff9b7424 */ /* 0x000fe200078e00ff */
[----:B------:R-:W-:Y:S01]  /*0610*/  ISETP.GE.U32.AND P0, PT, R16, UR4, PT ;  /* 0x0000000410007c0c */ /* 0x000fe2000bf06070 */
[----:B------:R-:W-:Y:S02]  /*0620*/  IMAD.MOV.U32 R156, RZ, RZ, -0x1 ;  /* 0xffffffffff9c7424 */ /* 0x000fe400078e00ff */
[----:B------:R-:W-:Y:S01]  /*0630*/  IMAD.MOV.U32 R23, RZ, RZ, -0x1 ;  /* 0xffffffffff177424 */ /* 0x000fe200078e00ff */
[----:B------:R-:W-:-:S13]  /*0640*/  ISETP.GE.U32.AND.EX P0, PT, R17, UR5, PT, P0 ;  /* 0x0000000511007c0c */ /* 0x000fda000bf06100 */
[----:B------:R-:W-:Y:S05]  /*0650*/  @P0 BRA `(.L_x_4) ;  /* 0x0000000400540947 */ /* 0x000fea0003800000 */
[----:B------:R-:W0:Y:S01]  /*0660*/  LDC.64 R14, c[0x0][0x628] ;  /* 0x00018a00ff0e7b82 */ /* 0x000e220000000a00 */
[----:B------:R-:W-:Y:S02]  /*0670*/  IMAD.MOV.U32 R6, RZ, RZ, R16 ;  /* 0x000000ffff067224 */ /* 0x000fe400078e0010 */
[----:B------:R-:W-:-:S05]  /*0680*/  IMAD.MOV.U32 R7, RZ, RZ, R17 ;  /* 0x000000ffff077224 */ /* 0x000fca00078e0011 */
[----:B------:R-:W1:Y:S08]  /*0690*/  LDC R0, c[0x0][0x630] ;  /* 0x00018c00ff007b82 */ /* 0x000e700000000800 */
[----:B------:R-:W2:Y:S01]  /*06a0*/  LDC.64 R20, c[0x0][0x620] ;  /* 0x00018800ff147b82 */ /* 0x000ea20000000a00 */
[----:B0-----:R-:W-:-:S04]  /*06b0*/  ISETP.NE.U32.AND P0, PT, R14, RZ, PT ;  /* 0x000000ff0e00720c */ /* 0x001fc80003f05070 */
[----:B------:R-:W-:-:S13]  /*06c0*/  ISETP.NE.AND.EX P0, PT, R15, RZ, PT, P0 ;  /* 0x000000ff0f00720c */ /* 0x000fda0003f05300 */
[----:B-12---:R-:W-:Y:S05]  /*06d0*/  @!P0 BRA `(.L_x_5) ;  /* 0x0000000000288947 */ /* 0x006fea0003800000 */
[----:B------:R-:W0:Y:S02]  /*06e0*/  LDC R11, c[0x0][0x634] ;  /* 0x00018d00ff0b7b82 */ /* 0x000e240000000800 */
[----:B0-----:R-:W-:-:S05]  /*06f0*/  IADD3 R11, P0, R16, R11, RZ ;  /* 0x0000000b100b7210 */ /* 0x001fca0007f1e0ff */
[----:B------:R-:W-:-:S04]  /*0700*/  IMAD.X R13, RZ, RZ, R17, P0 ;  /* 0x000000ffff0d7224 */ /* 0x000fc800000e0611 */
[----:B------:R-:W-:-:S04]  /*0710*/  IMAD.WIDE.U32 R6, R13, R14, RZ ;  /* 0x0000000e0d067225 */ /* 0x000fc800078e00ff */
[----:B------:R-:W-:-:S04]  /*0720*/  IMAD.WIDE.U32 R8, P0, R11, R15, R6 ;  /* 0x0000000f0b087225 */ /* 0x000fc80007800006 */
[----:B------:R-:W-:-:S04]  /*0730*/  IMAD.WIDE.U32 R6, R11, R14, RZ ;  /* 0x0000000e0b067225 */ /* 0x000fc800078e00ff */
[----:B------:R-:W-:Y:S01]  /*0740*/  IMAD.X R11, RZ, RZ, RZ, P0 ;  /* 0x000000ffff0b7224 */ /* 0x000fe200000e06ff */
[----:B------:R-:W-:Y:S01]  /*0750*/  IADD3 RZ, P0, R7, R8, RZ ;  /* 0x0000000807ff7210 */ /* 0x000fe20007f1e0ff */
[----:B------:R-:W-:-:S04]  /*0760*/  IMAD.MOV.U32 R10, RZ, RZ, R9 ;  /* 0x000000ffff0a7224 */ /* 0x000fc800078e0009 */
[----:B------:R-:W-:-:S08]  /*0770*/  IMAD.WIDE.U32.X R6, R13, R15, R10, P0 ;  /* 0x0000000f0d067225 */ /* 0x000fd000000e040a */
.L_x_5:
[-CC-:B------:R-:W-:Y:S01]  /*0780*/  SHF.R.U64 R23, R6, R0.reuse, R7.reuse ;  /* 0x0000000006177219 */ /* 0x180fe20000001207 */
[----:B------:R-:W0:Y:S01]  /*0790*/  LDC R10, c[0x0][0x618] ;  /* 0x00018600ff0a7b82 */ /* 0x000e220000000800 */
[----:B------:R-:W-:Y:S01]  /*07a0*/  SHF.R.U32.HI R5, RZ, R0, R7 ;  /* 0x00000000ff057219 */ /* 0x000fe20000011607 */
[----:B------:R-:W-:Y:S01]  /*07b0*/  ULDC UR4, c[0x0][0x150] ;  /* 0x0000540000047ab9 */ /* 0x000fe20000000800 */
[----:B------:R-:W-:Y:S02]  /*07c0*/  IADD3 R9, P0, RZ, -R23, RZ ;  /* 0x80000017ff097210 */ /* 0x000fe40007f1e0ff */
[----:B------:R-:W-:-:S03]  /*07d0*/  I2FP.F32.U32 R0, R4 ;  /* 0x0000000400007245 */ /* 0x000fc60000201000 */
[----:B------:R-:W1:Y:S01]  /*07e0*/  LDC.64 R28, c[0x0][0x640] ;  /* 0x00019000ff1c7b82 */ /* 0x000e620000000a00 */
[----:B------:R-:W-:Y:S02]  /*07f0*/  IMAD.X R11, RZ, RZ, ~R5, P0 ;  /* 0x000000ffff0b7224 */ /* 0x000fe400000e0e05 */
[----:B------:R-:W-:Y:S01]  /*0800*/  FMUL R0, R0, UR4 ;  /* 0x0000000400007c20 */ /* 0x000fe20008400000 */
[----:B------:R-:W-:Y:S01]  /*0810*/  IMAD.WIDE.U32 R6, R9, R20, R16 ;  /* 0x0000001409067225 */ /* 0x000fe200078e0010 */
[----:B------:R-:W-:-:S03]  /*0820*/  ULDC UR4, c[0x0][0x154] ;  /* 0x0000550000047ab9 */ /* 0x000fc60000000800 */
[----:B------:R-:W-:Y:S01]  /*0830*/  IMAD R8, R11, R20, RZ ;  /* 0x000000140b087224 */ /* 0x000fe200078e02ff */
[----:B------:R-:W2:Y:S01]  /*0840*/  LDC R5, c[0x0][0x144] ;  /* 0x00005100ff057b82 */ /* 0x000ea20000000800 */
[----:B------:R-:W3:Y:S02]  /*0850*/  F2I.U32.TRUNC.NTZ R0, R0 ;  /* 0x0000000000007305 */ /* 0x000ee4000020f000 */
[----:B------:R-:W-:-:S04]  /*0860*/  IMAD R9, R9, R21, R8 ;  /* 0x0000001509097224 */ /* 0x000fc800078e0208 */
[----:B------:R-:W-:Y:S01]  /*0870*/  IMAD.IADD R7, R7, 0x1, R9 ;  /* 0x0000000107077824 */ /* 0x000fe200078e0209 */
[----:B------:R-:W4:Y:S01]  /*0880*/  LDC R12, c[0x0][0x608] ;  /* 0x00018200ff0c7b82 */ /* 0x000f220000000800 */
[----:B------:R-:W-:-:S03]  /*0890*/  IMAD.MOV.U32 R9, RZ, RZ, -0x1 ;  /* 0xffffffffff097424 */ /* 0x000fc600078e00ff */
[-CC-:B0-----:R-:W-:Y:S02]  /*08a0*/  SHF.R.U64 R20, R6, R10.reuse, R7.reuse ;  /* 0x0000000a06147219 */ /* 0x181fe40000001207 */
[----:B------:R-:W-:Y:S02]  /*08b0*/  I2FP.F32.U32 R6, R3 ;  /* 0x0000000300067245 */ /* 0x000fe40000201000 */
[----:B------:R-:W0:Y:S01]  /*08c0*/  LDC R26, c[0x0][0x658] ;  /* 0x00019600ff1a7b82 */ /* 0x000e220000000800 */
[----:B-1----:R-:W-:Y:S01]  /*08d0*/  ISETP.NE.U32.AND P0, PT, R28, RZ, PT ;  /* 0x000000ff1c00720c */ /* 0x002fe20003f05070 */
[----:B---3--:R-:W-:Y:S01]  /*08e0*/  IMAD.MOV R8, RZ, RZ, -R0 ;  /* 0x000000ffff087224 */ /* 0x008fe200078e0a00 */
[----:B------:R-:W-:Y:S01]  /*08f0*/  SHF.R.U32.HI R7, RZ, R10, R7 ;  /* 0x0000000aff077219 */ /* 0x000fe20000011607 */
[----:B------:R-:W-:Y:S01]  /*0900*/  FMUL R6, R6, UR4 ;  /* 0x0000000406067c20 */ /* 0x000fe20008400000 */
[----:B------:R-:W-:-:S03]  /*0910*/  ISETP.NE.AND.EX P0, PT, R29, RZ, PT, P0 ;  /* 0x000000ff1d00720c */ /* 0x000fc60003f05300 */
[----:B------:R-:W1:Y:S01]  /*0920*/  LDC R14, c[0x0][0x148] ;  /* 0x00005200ff0e7b82 */ /* 0x000e620000000800 */
[----:B--2---:R-:W-:-:S07]  /*0930*/  IMAD R0, R5, R8, R4 ;  /* 0x0000000805007224 */ /* 0x004fce00078e0204 */
[----:B------:R-:W2:Y:S01]  /*0940*/  LDC R24, c[0x0][0x600] ;  /* 0x00018000ff187b82 */ /* 0x000ea20000000800 */
[-CC-:B----4-:R-:W-:Y:S02]  /*0950*/  SHF.R.U64 R30, R20, R12.reuse, R7.reuse ;  /* 0x0000000c141e7219 */ /* 0x190fe40000001207 */
[----:B------:R-:W-:Y:S01]  /*0960*/  SHF.R.U32.HI R5, RZ, R12, R7 ;  /* 0x0000000cff057219 */ /* 0x000fe20000011607 */
[----:B------:R-:W-:Y:S01]  /*0970*/  IMAD.MOV.U32 R7, RZ, RZ, 0x1 ;  /* 0x00000001ff077424 */ /* 0x000fe200078e00ff */
[----:B------:R3:W4:Y:S03]  /*0980*/  F2I.U32.TRUNC.NTZ R12, R6 ;  /* 0x00000006000c7305 */ /* 0x000726000020f000 */
[----:B------:R-:W1:Y:S01]  /*0990*/  LDC R15, c[0x0][0x648] ;  /* 0x00019200ff0f7b82 */ /* 0x000e620000000800 */
[-C--:B0-----:R-:W-:Y:S02]  /*09a0*/  SHF.L.U32 R4, R9, R26.reuse, RZ ;  /* 0x0000001a09047219 */ /* 0x081fe400000006ff */
[----:B------:R-:W-:-:S02]  /*09b0*/  SHF.R.U64 R32, R30, R26, R5 ;  /* 0x0000001a1e207219 */ /* 0x000fc40000001205 */
[----:B------:R-:W-:Y:S02]  /*09c0*/  LOP3.LUT R11, RZ, R4, RZ, 0x33, !PT ;  /* 0x00000004ff0b7212 */ /* 0x000fe400078e33ff */
[-C--:B------:R-:W-:Y:S01]  /*09d0*/  SHF.R.U32.HI R5, RZ, R26.reuse, R5 ;  /* 0x0000001aff057219 */ /* 0x080fe20000011605 */
[----:B------:R-:W0:Y:S01]  /*09e0*/  LDC R21, c[0x0][0x638] ;  /* 0x00018e00ff157b82 */ /* 0x000e220000000800 */
[----:B------:R-:W-:Y:S01]  /*09f0*/  SHF.L.U32 R10, R7, R26, RZ ;  /* 0x0000001a070a7219 */ /* 0x000fe200000006ff */
[----:B------:R-:W-:-:S06]  /*0a00*/  IMAD.MOV.U32 R4, RZ, RZ, R32 ;  /* 0x000000ffff047224 */ /* 0x000fcc00078e0020 */
[----:B------:R-:W0:Y:S01]  /*0a10*/  LDC R155, c[0x0][0x610] ;  /* 0x00018400ff9b7b82 */ /* 0x000e220000000800 */
[----:B---34-:R-:W-:Y:S05]  /*0a20*/  @!P0 BRA `(.L_x_6) ;  /* 0x0000000000288947 */ /* 0x018fea0003800000 */
[----:B------:R-:W3:Y:S02]  /*0a30*/  LDC R9, c[0x0][0x64c] ;  /* 0x00019300ff097b82 */ /* 0x000ee40000000800 */
[----:B---3--:R-:W-:-:S05]  /*0a40*/  IADD3 R9, P0, R32, R9, RZ ;  /* 0x0000000920097210 */ /* 0x008fca0007f1e0ff */
        /* <DEDUP_REMOVED lines=8> */
.L_x_6:
[----:B-1----:R-:W-:Y:S01]  /*0ad0*/  SHF.R.U64 R4, R4, R15, R5 ;  /* 0x0000000f04047219 */ /* 0x002fe20000001205 */
[----:B--2---:R-:W-:Y:S01]  /*0ae0*/  VIADD R5, R24, 0xffffffff ;  /* 0xffffffff18057836 */ /* 0x004fe20000000000 */
[----:B------:R-:W-:Y:S01]  /*0af0*/  LOP3.LUT R11, R30, R11, RZ, 0xc0, !PT ;  /* 0x0000000b1e0b7212 */ /* 0x000fe200078ec0ff */
[----:B------:R-:W-:Y:S02]  /*0b00*/  IMAD.MOV R12, RZ, RZ, -R12 ;  /* 0x000000ffff0c7224 */ /* 0x000fe400078e0a0c */
[----:B------:R-:W-:Y:S02]  /*0b10*/  IMAD.MOV R6, RZ, RZ, -R4 ;  /* 0x000000ffff067224 */ /* 0x000fe400078e0a04 */
[----:B------:R-:W-:Y:S01]  /*0b20*/  IMAD R11, R10, R4, R11 ;  /* 0x000000040a0b7224 */ /* 0x000fe200078e020b */
[----:B------:R-:W-:Y:S01]  /*0b30*/  LOP3.LUT R4, R20, R5, RZ, 0xc0, !PT ;  /* 0x0000000514047212 */ /* 0x000fe200078ec0ff */
[----:B------:R-:W-:Y:S02]  /*0b40*/  @P3 IMAD R0, R14, R12, R3 ;  /* 0x0000000c0e003224 */ /* 0x000fe400078e0203 */
[----:B0-----:R-:W-:-:S02]  /*0b50*/  IMAD R3, R6, R21, R32 ;  /* 0x0000001506037224 */ /* 0x001fc400078e0220 */
[----:B------:R-:W-:Y:S02]  /*0b60*/  IMAD R155, R11, R155, R0 ;  /* 0x0000009b0b9b7224 */ /* 0x000fe400078e0200 */
[----:B------:R-:W-:Y:S02]  /*0b70*/  IMAD R4, R3, R24, R4 ;  /* 0x0000001803047224 */ /* 0x000fe400078e0204 */
[----:B------:R-:W-:-:S03]  /*0b80*/  IMAD.MOV.U32 R0, RZ, RZ, 0x1 ;  /* 0x00000001ff007424 */ /* 0x000fc600078e00ff */
[----:B------:R-:W-:Y:S02]  /*0b90*/  SEL R156, R4, R155, !P3 ;  /* 0x0000009b049c7207 */ /* 0x000fe40005800000 */
[----:B------:R-:W-:-:S07]  /*0ba0*/  SEL R155, R155, R4, !P3 ;  /* 0x000000049b9b7207 */ /* 0x000fce0005800000 */
.L_x_4:
[----:B------:R-:W-:-:S08]  /*0bb0*/  NOP ;  /* 0x0000000000007918 */ /* 0x000fd00000000000 */
[----:B------:R-:W0:Y:S02]  /*0bc0*/  USETMAXREG.TRY_ALLOC.CTAPOOL UP0, 0xe8 ;  /* 0x000000e8000079c8 */ /* 0x000e240008000600 */
[----:B0-----:R-:W-:-:S13]  /*0bd0*/  PLOP3.LUT P0, PT, PT, PT, UP0, 0x80, 0x0 ;  /* 0x000000000000781c */ /* 0x001fda0003f0f008 */
[----:B------:R-:W-:Y:S05]  /*0be0*/  @!P0 BRA `(.L_x_4) ;  /* 0xfffffffc00f08947 */ /* 0x000fea000383ffff */
[----:B------:R-:W-:Y:S01]  /*0bf0*/  ULDC.64 UR4, c[0x0][0x598] ;  /* 0x0001660000047ab9 */ /* 0x000fe20000000a00 */
[----:B------:R-:W-:Y:S01]  /*0c00*/  ULDC.64 UR36, c[0x0][0x208] ;  /* 0x0000820000247ab9 */ /* 0x000fe20000000a00 */
[----:B------:R-:W-:-:S04]  /*0c10*/  ISETP.NE.U32.AND P0, PT, RZ, UR4, PT ;  /* 0x00000004ff007c0c */ /* 0x000fc8000bf05070 */
[----:B------:R-:W-:-:S13]  /*0c20*/  ISETP.NE.AND.EX P0, PT, RZ, UR5, PT, P0 ;  /* 0x00000005ff007c0c */ /* 0x000fda000bf05300 */
[----:B------:R-:W-:Y:S05]  /*0c30*/  @!P0 BRA `(.L_x_7) ;  /* 0x00000000001c8947 */ /* 0x000fea0003800000 */
[----:B------:R-:W0:Y:S02]  /*0c40*/  LDC.64 R4, c[0x0][0x598] ;  /* 0x00016600ff047b82 */ /* 0x000e240000000a00 */
[----:B0-----:R-:W2:Y:S02]  /*0c50*/  LDG.E.64 R4, desc[UR36][R4.64] ;  /* 0x0000002404047981 */ /* 0x001ea4000c1e1b00 */
[----:B--2---:R-:W-:-:S04]  /*0c60*/  ISETP.NE.U32.AND P0, PT, R4, RZ, PT ;  /* 0x000000ff0400720c */ /* 0x004fc80003f05070 */
[----:B------:R-:W-:-:S13]  /*0c70*/  ISETP.NE.AND.EX P0, PT, R5, RZ, PT, P0 ;  /* 0x000000ff0500720c */ /* 0x000fda0003f05300 */
[----:B------:R-:W-:Y:S05]  /*0c80*/  @!P0 BRA `(.L_x_7) ;  /* 0x0000000000088947 */ /* 0x000fea0003800000 */
[----:B------:R0:W5:Y:S01]  /*0c90*/  LD.E R153, desc[UR36][R4.64] ;  /* 0x0000002404997980 */ /* 0x000162000c101900 */
[----:B------:R-:W-:Y:S05]  /*0ca0*/  BRA `(.L_x_8) ;  /* 0x0000000000247947 */ /* 0x000fea0003800000 */
.L_x_7:
[----:B------:R-:W-:Y:S02]  /*0cb0*/  ULDC.64 UR4, c[0x0][0x588] ;  /* 0x0001620000047ab9 */ /* 0x000fe40000000a00 */
[----:B------:R-:W-:-:S04]  /*0cc0*/  ISETP.NE.U32.AND P0, PT, RZ, UR4, PT ;  /* 0x00000004ff007c0c */ /* 0x000fc8000bf05070 */
[----:B------:R-:W-:-:S13]  /*0cd0*/  ISETP.NE.AND.EX P0, PT, RZ, UR5, PT, P0 ;  /* 0x00000005ff007c0c */ /* 0x000fda000bf05300 */
[----:B------:R-:W-:Y:S05]  /*0ce0*/  @!P0 BRA `(.L_x_9) ;  /* 0x00000000000c8947 */ /* 0x000fea0003800000 */
[----:B------:R-:W0:Y:S02]  /*0cf0*/  LDC.64 R4, c[0x0][0x588] ;  /* 0x00016200ff047b82 */ /* 0x000e240000000a00 */
[----:B0-----:R1:W5:Y:S01]  /*0d00*/  LDG.E R153, desc[UR36][R4.64] ;  /* 0x0000002404997981 */ /* 0x001362000c1e1900 */
[----:B------:R-:W-:Y:S05]  /*0d10*/  BRA `(.L_x_8) ;  /* 0x0000000000087947 */ /* 0x000fea0003800000 */
.L_x_9:
[----:B------:R-:W-:Y:S02]  /*0d20*/  ULDC UR4, c[0x0][0x580] ;  /* 0x0001600000047ab9 */ /* 0x000fe40000000800 */
[----:B------:R-:W-:-:S07]  /*0d30*/  IMAD.U32 R153, RZ, RZ, UR4 ;  /* 0x00000004ff997e24 */ /* 0x000fce000f8e00ff */
.L_x_8:
[----:B------:R-:W-:Y:S02]  /*0d40*/  ULDC.64 UR4, c[0x0][0x5a0] ;  /* 0x0001680000047ab9 */ /* 0x000fe40000000a00 */
[----:B------:R-:W-:-:S04]  /*0d50*/  ISETP.NE.U32.AND P0, PT, RZ, UR4, PT ;  /* 0x00000004ff007c0c */ /* 0x000fc8000bf05070 */
[----:B------:R-:W-:-:S13]  /*0d60*/  ISETP.NE.AND.EX P0, PT, RZ, UR5, PT, P0 ;  /* 0x00000005ff007c0c */ /* 0x000fda000bf05300 */
[----:B------:R-:W-:Y:S05]  /*0d70*/  @!P0 BRA `(.L_x_10) ;  /* 0x00000000001c8947 */ /* 0x000fea0003800000 */
[----:B01----:R-:W0:Y:S02]  /*0d80*/  LDC.64 R4, c[0x0][0x5a0] ;  /* 0x00016800ff047b82 */ /* 0x003e240000000a00 */
[----:B0-----:R-:W2:Y:S02]  /*0d90*/  LDG.E.64 R4, desc[UR36][R4.64] ;  /* 0x0000002404047981 */ /* 0x001ea4000c1e1b00 */
[----:B--2---:R-:W-:-:S04]  /*0da0*/  ISETP.NE.U32.AND P0, PT, R4, RZ, PT ;  /* 0x000000ff0400720c */ /* 0x004fc80003f05070 */
[----:B------:R-:W-:-:S13]  /*0db0*/  ISETP.NE.AND.EX P0, PT, R5, RZ, PT, P0 ;  /* 0x000000ff0500720c */ /* 0x000fda0003f05300 */
[----:B------:R-:W-:Y:S05]  /*0dc0*/  @!P0 BRA `(.L_x_10) ;  /* 0x0000000000088947 */ /* 0x000fea0003800000 */
[----:B------:R0:W5:Y:S01]  /*0dd0*/  LD.E R154, desc[UR36][R4.64] ;  /* 0x00000024049a7980 */ /* 0x000162000c101900 */
[----:B------:R-:W-:Y:S05]  /*0de0*/  BRA `(.L_x_11) ;  /* 0x0000000000247947 */ /* 0x000fea0003800000 */
.L_x_10:
[----:B------:R-:W-:Y:S02]  /*0df0*/  ULDC.64 UR4, c[0x0][0x590] ;  /* 0x0001640000047ab9 */ /* 0x000fe40000000a00 */
[----:B------:R-:W-:-:S04]  /*0e00*/  ISETP.NE.U32.AND P0, PT, RZ, UR4, PT ;  /* 0x00000004ff007c0c */ /* 0x000fc8000bf05070 */
[----:B------:R-:W-:-:S13]  /*0e10*/  ISETP.NE.AND.EX P0, PT, RZ, UR5, PT, P0 ;  /* 0x00000005ff007c0c */ /* 0x000fda000bf05300 */
[----:B------:R-:W-:Y:S05]  /*0e20*/  @!P0 BRA `(.L_x_12) ;  /* 0x00000000000c8947 */ /* 0x000fea0003800000 */
[----:B01----:R-:W0:Y:S02]  /*0e30*/  LDC.64 R4, c[0x0][0x590] ;  /* 0x00016400ff047b82 */ /* 0x003e240000000a00 */
[----:B0-----:R1:W5:Y:S01]  /*0e40*/  LDG.E R154, desc[UR36][R4.64] ;  /* 0x00000024049a7981 */ /* 0x001362000c1e1900 */
[----:B------:R-:W-:Y:S05]  /*0e50*/  BRA `(.L_x_11) ;  /* 0x0000000000087947 */ /* 0x000fea0003800000 */
.L_x_12:
[----:B------:R-:W-:Y:S02]  /*0e60*/  ULDC UR4, c[0x0][0x584] ;  /* 0x0001610000047ab9 */ /* 0x000fe40000000800 */
[----:B------:R-:W-:-:S07]  /*0e70*/  IMAD.U32 R154, RZ, RZ, UR4 ;  /* 0x00000004ff9a7e24 */ /* 0x000fce000f8e00ff */
.L_x_11:
[----:B------:R-:W-:-:S13]  /*0e80*/  LOP3.LUT P0, RZ, R0, 0xff, RZ, 0xc0, !PT ;  /* 0x000000ff00ff7812 */ /* 0x000fda000780c0ff */
[----:B------:R-:W-:Y:S05]  /*0e90*/  @!P0 EXIT ;  /* 0x000000000000894d */ /* 0x000fea0003800000 */
[----:B------:R-:W-:Y:S01]  /*0ea0*/  ULDC UR4, c[0x0][0x28c] ;  /* 0x0000a30000047ab9 */ /* 0x000fe20000000800 */
[----:B------:R-:W-:Y:S01]  /*0eb0*/  LOP3.LUT R158, R19, 0x1, RZ, 0xfc, !PT ;  /* 0x00000001139e7812 */ /* 0x000fe200078efcff */
[----:B------:R-:W-:Y:S01]  /*0ec0*/  UIADD3 UR4, UR4, 0x3f, URZ ;  /* 0x0000003f04047890 */ /* 0x000fe2000fffe03f */
[----:B------:R-:W-:Y:S01]  /*0ed0*/  UMOV UR38, URZ ;  /* 0x0000003f00267c82 */ /* 0x000fe20008000000 */
[----:B------:R-:W-:Y:S02]  /*0ee0*/  UMOV UR39, URZ ;  /* 0x0000003f00277c82 */ /* 0x000fe40008000000 */
[----:B------:R-:W-:-:S04]  /*0ef0*/  USHF.R.S32.HI UR5, URZ, 0x1f, UR4 ;  /* 0x0000001f3f057899 */ /* 0x000fc80008011404 */
[----:B------:R-:W-:-:S04]  /*0f00*/  ULEA.HI UR5, UR5, UR4, URZ, 0x6 ;  /* 0x0000000405057291 */ /* 0x000fc8000f8f303f */
[----:B------:R-:W-:-:S12]  /*0f10*/  USHF.R.S32.HI UR40, URZ, 0x6, UR5 ;  /* 0x000000063f287899 */ /* 0x000fd80008011405 */
.L_x_254:
[----:B------:R-:W-:Y:S01]  /*0f20*/  LOP3.LUT R0, R18, 0x80, RZ, 0xc0, !PT ;  /* 0x0000008012007812 */ /* 0x000fe200078ec0ff */
[----:B--2---:R-:W2:Y:S01]  /*0f30*/  S2UR UR7, SR_CgaCtaId ;  /* 0x00000000000779c3 */ /* 0x004ea20000008800 */
[----:B------:R-:W-:Y:S02]  /*0f40*/  UMOV UR6, 0x400 ;  /* 0x0000040000067882 */ /* 0x000fe40000000000 */
[----:B------:R-:W-:-:S06]  /*0f50*/  SHF.R.U32.HI R0, RZ, 0x7, R0 ;  /* 0x00000007ff007819 */ /* 0x000fcc0000011600 */
[----:B---3--:R-:W3:Y:S01]  /*0f60*/  SHFL.IDX PT, R0, R0, RZ, 0x1f ;  /* 0x00001fff00007589 */ /* 0x008ee200000e0000 */
[----:B--2---:R-:W-:Y:S01]  /*0f70*/  ULEA UR42, UR7, UR6, 0x18 ;  /* 0x00000006072a7291 */ /* 0x004fe2000f8ec03f */
[----:B---3--:R-:W-:-:S13]  /*0f80*/  R2UR UR4, R0 ;  /* 0x00000000000472ca */ /* 0x008fda00000e0000 */
[----:B------:R-:W-:-:S04]  /*0f90*/  ULEA.HI UR5, UR4, UR4, URZ, 0x1 ;  /* 0x0000000404057291 */ /* 0x000fc8000f8f083f */
[----:B------:R-:W-:-:S04]  /*0fa0*/  ULOP3.LUT UR5, UR5, 0x7fffe, URZ, 0xc0, !UPT ;  /* 0x0007fffe05057892 */ /* 0x000fc8000f8ec03f */
[----:B------:R-:W-:-:S03]  /*0fb0*/  UIADD3 UR5, UR4, -UR5, URZ ;  /* 0x8000000504057290 */ /* 0x000fc6000fffe03f */
[----:B------:R-:W-:Y:S01]  /*0fc0*/  ULDC UR4, c[0x0][0x28c] ;  /* 0x0000a30000047ab9 */ /* 0x000fe20000000800 */
[----:B------:R-:W-:Y:S01]  /*0fd0*/  ULEA UR5, UR5, UR42, 0xd ;  /* 0x0000002a05057291 */ /* 0x000fe2000f8e683f */
[----:B------:R-:W-:-:S03]  /*0fe0*/  ISETP.LT.AND P0, PT, RZ, UR4, PT ;  /* 0x00000004ff007c0c */ /* 0x000fc6000bf01270 */
[----:B------:R-:W-:-:S04]  /*0ff0*/  UIADD3 UR5, UR5, 0x100, URZ ;  /* 0x0000010005057890 */ /* 0x000fc8000fffe03f */
[----:B------:R-:W-:-:S04]  /*1000*/  USHF.R.U32.HI UR5, URZ, 0x4, UR5 ;  /* 0x000000043f057899 */ /* 0x000fc80008011605 */
[----:B------:R-:W-:Y:S02]  /*1010*/  ULOP3.LUT UR41, UR5, 0x3fff, URZ, 0xc0, !UPT ;  /* 0x00003fff05297892 */ /* 0x000fe4000f8ec03f */
[----:B-1--45:R-:W-:Y:S10]  /*1020*/  @P0 BRA `(.L_x_13) ;  /* 0x0000000000400947 */ /* 0x032ff40003800000 */
[----:B------:R-:W-:Y:S01]  /*1030*/  MOV R0, 0x0 ;  /* 0x0000000000007802 */ /* 0x000fe20000000f00 */
[----:B------:R-:W-:Y:S01]  /*1040*/  ULDC.64 UR4, c[0x4][0x68] ;  /* 0x01001a0000047ab9 */ /* 0x000fe20000000a00 */
[----:B------:R-:W-:Y:S01]  /*1050*/  ULDC.64 UR6, c[0x4][0x8] ;  /* 0x0100020000067ab9 */ /* 0x000fe20000000a00 */
[----:B01----:R-:W-:Y:S01]  /*1060*/  IMAD.U32 R4, RZ, RZ, UR4 ;  /* 0x00000004ff047e24 */ /* 0x003fe2000f8e00ff */
[----:B------:R0:W1:Y:S01]  /*1070*/  LDC.64 R14, c[0x4][R0] ;  /* 0x01000000000e7b82 */ /* 0x0000620000000a00 */
[----:B------:R-:W-:Y:S01]  /*1080*/  IMAD.U32 R5, RZ, RZ, UR5 ;  /* 0x00000005ff057e24 */ /* 0x000fe2000f8e00ff */
[----:B------:R-:W-:Y:S01]  /*1090*/  ULDC.64 UR4, c[0x4][0x70] ;  /* 0x01001c0000047ab9 */ /* 0x000fe20000000a00 */
[----:B------:R-:W-:Y:S02]  /*10a0*/  IMAD.U32 R10, RZ, RZ, UR6 ;  /* 0x00000006ff0a7e24 */ /* 0x000fe4000f8e00ff */
[----:B------:R-:W-:Y:S02]  /*10b0*/  IMAD.U32 R6, RZ, RZ, UR4 ;  /* 0x00000004ff067e24 */ /* 0x000fe4000f8e00ff */
[----:B------:R-:W-:-:S02]  /*10c0*/  IMAD.U32 R7, RZ, RZ, UR5 ;  /* 0x00000005ff077e24 */ /* 0x000fc4000f8e00ff */
[----:B------:R-:W-:Y:S02]  /*10d0*/  IMAD.U32 R11, RZ, RZ, UR7 ;  /* 0x00000007ff0b7e24 */ /* 0x000fe4000f8e00ff */
[----:B------:R-:W-:Y:S02]  /*10e0*/  IMAD.MOV.U32 R8, RZ, RZ, 0x1e1 ;  /* 0x000001e1ff087424 */ /* 0x000fe400078e00ff */
[----:B------:R-:W-:Y:S02]  /*10f0*/  IMAD.MOV.U32 R12, RZ, RZ, 0x1 ;  /* 0x00000001ff0c7424 */ /* 0x000fe400078e00ff */
[----:B0-----:R-:W-:-:S07]  /*1100*/  IMAD.MOV.U32 R13, RZ, RZ, RZ ;  /* 0x000000ffff0d7224 */ /* 0x001fce00078e00ff */
[----:B------:R-:W-:-:S07]  /*1110*/  LEPC R20, `(.L_x_13) ;  /* 0x000000001014794e */ /* 0x000fce0000000000 */
[----:B-1---5:R-:W-:Y:S05]  /*1120*/  CALL.ABS.NOINC R14 ;  /* 0x000000000e007343 */ /* 0x022fea0003c00000 */
.L_x_13:
[----:B------:R-:W-:-:S13]  /*1130*/  ISETP.NE.AND P0, PT, R158, 0x3, PT ;  /* 0x000000039e00780c */ /* 0x000fda0003f05270 */
[----:B------:R-:W-:Y:S05]  /*1140*/  @!P0 BRA `(.L_x_14) ;  /* 0x0000000000048947 */ /* 0x000fea0003800000 */
[----:B------:R-:W-:Y:S01]  /*1150*/  BPT.TRAP 0x1 ;  /* 0x000000040000795c */ /* 0x000fe20000300000 */
.L_x_14:
[----:B------:R-:W-:Y:S02]  /*1160*/  IMAD.U32 R3, RZ, RZ, UR39 ;  /* 0x00000027ff037e24 */ /* 0x000fe4000f8e00ff */
[----:B------:R-:W-:-:S03]  /*1170*/  IMAD.U32 R0, RZ, RZ, UR38 ;  /* 0x00000026ff007e24 */ /* 0x000fc6000f8e00ff */
[----:B------:R-:W-:Y:S02]  /*1180*/  LEA R3, R3, UR42, 0x3 ;  /* 0x0000002a03037c11 */ /* 0x000fe4000f8e18ff */
[----:B------:R-:W-:-:S04]  /*1190*/  SHF.L.U32 R0, R0, 0x1f, RZ ;  /* 0x0000001f00007819 */ /* 0x000fc800000006ff */
[----:B------:R2:W3:Y:S01]  /*11a0*/  SYNCS.PHASECHK.TRANS64.TRYWAIT P1, [R3+URZ], R0 ;  /* 0x00000000030075a7 */ /* 0x0004e2000802017f */
[----:B------:R-:W-:Y:S05]  /*11b0*/  @!P0 BRA `(.L_x_15) ;  /* 0x0000000000048947 */ /* 0x000fea0003800000 */
[----:B------:R-:W-:Y:S01]  /*11c0*/  BPT.TRAP 0x1 ;  /* 0x000000040000795c */ /* 0x000fe20000300000 */
.L_x_15:
[----:B---3--:R-:W-:Y:S05]  /*11d0*/  @P1 BRA `(.L_x_16) ;  /* 0x0000000000081947 */ /* 0x008fea0003800000 */
[----:B------:R-:W3:Y:S02]  /*11e0*/  SYNCS.PHASECHK.TRANS64.TRYWAIT P1, [R3+URZ], R0 ;  /* 0x00000000030075a7 */ /* 0x000ee4000802017f */
[----:B---3--:R-:W-:Y:S05]  /*11f0*/  @!P1 BRA `(.L_x_17) ;  /* 0x000000d400749947 */ /* 0x008fea0003800000 */
.L_x_16:
[----:B------:R-:W-:-:S04]  /*1200*/  UISETP.LT.AND UP0, UPT, UR40, 0x1, UPT ;  /* 0x000000012800788c */ /* 0x000fc8000bf01270 */
[----:B------:R-:W-:-:S06]  /*1210*/  USEL UR4, UR40, 0x1, UP0 ;  /* 0x0000000128047887 */ /* 0x000fcc0008000000 */
[----:B--23--:R-:W-:Y:S01]  /*1220*/  IMAD.U32 R0, RZ, RZ, UR4 ;  /* 0x00000004ff007e24 */ /* 0x00cfe2000f8e00ff */
[----:B------:R-:W-:Y:S05]  /*1230*/  WARPSYNC.ALL ;  /* 0x0000000000007948 */ /* 0x000fea0003800000 */
[----:B------:R-:W-:-:S04]  /*1240*/  IADD3 R0, -R0, UR40, RZ ;  /* 0x0000002800007c10 */ /* 0x000fc8000fffe1ff */
[----:B------:R-:W-:Y:S01]  /*1250*/  ISETP.GE.AND P1, PT, R0, 0x1, PT ;  /* 0x000000010000780c */ /* 0x000fe20003f26270 */
[----:B------:R-:W-:Y:S01]  /*1260*/  UIADD3 UR4, UR42, 0x30100, URZ ;  /* 0x000301002a047890 */ /* 0x000fe2000fffe03f */
[----:B------:R-:W-:Y:S01]  /*1270*/  WARPGROUP.ARRIVE ;  /* 0x00000000000079c5 */ /* 0x000fe20000000000 */
[----:B------:R-:W-:Y:S01]  /*1280*/  UMOV UR13, 0x40000040 ;  /* 0x40000040000d7882 */ /* 0x000fe20000000000 */
[----:B------:R-:W-:Y:S01]  /*1290*/  UMOV UR15, 0x40000040 ;  /* 0x40000040000f7882 */ /* 0x000fe20000000000 */
[----:B------:R-:W-:Y:S01]  /*12a0*/  USHF.R.U32.HI UR4, URZ, 0x4, UR4 ;  /* 0x000000043f047899 */ /* 0x000fe20008011604 */
[----:B------:R-:W-:-:S03]  /*12b0*/  UMOV UR11, 0x40000040 ;  /* 0x40000040000b7882 */ /* 0x000fc60000000000 */
[----:B------:R-:W-:Y:S02]  /*12c0*/  ULOP3.LUT UR5, UR4, 0x3fff, URZ, 0xc0, !UPT ;  /* 0x00003fff04057892 */ /* 0x000fe4000f8ec03f */
[----:B------:R-:W-:Y:S02]  /*12d0*/  ULOP3.LUT UR4, UR41, 0x10000, URZ, 0xfc, !UPT ;  /* 0x0001000029047892 */ /* 0x000fe4000f8efc3f */
[----:B------:R-:W-:Y:S02]  /*12e0*/  ULOP3.LUT UR5, UR5, 0x10000, URZ, 0xfc, !UPT ;  /* 0x0001000005057892 */ /* 0x000fe4000f8efc3f */
[----:B------:R-:W-:Y:S02]  /*12f0*/  ULEA UR6, UR39, UR4, 0xc ;  /* 0x0000000427067291 */ /* 0x000fe4000f8e603f */
[----:B------:R-:W-:Y:S02]  /*1300*/  ULEA UR8, UR39, UR5, 0x9 ;  /* 0x0000000527087291 */ /* 0x000fe4000f8e483f */
[----:B------:R-:W-:-:S02]  /*1310*/  UIADD3 UR7, UR6, 0x400, URZ ;  /* 0x0000040006077890 */ /* 0x000fc4000fffe03f */
[----:B------:R-:W-:Y:S02]  /*1320*/  UIADD3 UR9, UR6, 0x800, URZ ;  /* 0x0000080006097890 */ /* 0x000fe4000fffe03f */
[----:B------:R-:W-:Y:S01]  /*1330*/  UMOV UR12, UR6 ;  /* 0x00000006000c7c82 */ /* 0x000fe20008000000 */
[----:B------:R-:W-:Y:S01]  /*1340*/  UMOV UR14, UR8 ;  /* 0x00000008000e7c82 */ /* 0x000fe20008000000 */
[----:B------:R-:W-:Y:S01]  /*1350*/  UIADD3 UR10, UR6, 0xc00, URZ ;  /* 0x00000c00060a7890 */ /* 0x000fe2000fffe03f */
[----:B------:R-:W-:Y:S01]  /*1360*/  HGMMA.64x64x16.F32 R120, gdesc[UR12], RZ, !UPT, gsb0 ;  /* 0x00e000000c7879f0 */ /* 0x000fe2000c0008ff */
[----:B------:R-:W-:Y:S01]  /*1370*/  UMOV UR12, UR7 ;  /* 0x00000007000c7c82 */ /* 0x000fe20008000000 */
[----:B------:R-:W-:Y:S01]  /*1380*/  UMOV UR13, 0x40000040 ;  /* 0x40000040000d7882 */ /* 0x000fe20000000000 */
[----:B------:R-:W-:Y:S01]  /*1390*/  UIADD3 UR7, UR6, 0x402, URZ ;  /* 0x0000040206077890 */ /* 0x000fe2000fffe03f */
[----:B------:R-:W-:Y:S02]  /*13a0*/  WARPGROUP.DEPBAR.LE gsb0, 0x0 ;  /* 0x00008000000079c5 */ /* 0x000fe40000010000 */
[----:B------:R-:W-:-:S06]  /*13b0*/  WARPGROUP.ARRIVE ;  /* 0x00000000000079c5 */ /* 0x000fcc0000000000 */
        /* <DEDUP_REMOVED lines=13> */
[----:B------:R-:W-:Y:S02]  /*1490*/  UIADD3 UR12, UR6, 0x2, URZ ;  /* 0x00000002060c7890 */ /* 0x000fe4000fffe03f */
[----:B------:R-:W-:Y:S01]  /*14a0*/  UIADD3 UR14, UR8, 0x2, URZ ;  /* 0x00000002080e7890 */ /* 0x000fe2000fffe03f */
[----:B------:R-:W-:Y:S01]  /*14b0*/  UMOV UR13, 0x40000040 ;  /* 0x40000040000d7882 */ /* 0x000fe20000000000 */
[----:B------:R-:W-:Y:S01]  /*14c0*/  UMOV UR15, 0x40000040 ;  /* 0x40000040000f7882 */ /* 0x000fe20000000000 */
[----:B------:R-:W-:Y:S02]  /*14d0*/  WARPGROUP.DEPBAR.LE gsb0, 0x0 ;  /* 0x00008000000079c5 */ /* 0x000fe40000010000 */
[----:B------:R-:W-:-:S06]  /*14e0*/  WARPGROUP.ARRIVE ;  /* 0x00000000000079c5 */ /* 0x000fcc0000000000 */
[----:B------:R-:W-:Y:S01]  /*14f0*/  HGMMA.64x64x16.F32 R120, gdesc[UR12], R120, gsb0 ;  /* 0x00e000000c7879f0 */ /* 0x000fe20008000878 */
[----:B------:R-:W-:Y:S01]  /*1500*/  UMOV UR12, UR7 ;  /* 0x00000007000c7c82 */ /* 0x000fe20008000000 */
[----:B------:R-:W-:Y:S01]  /*1510*/  UMOV UR13, 0x40000040 ;  /* 0x40000040000d7882 */ /* 0x000fe20000000000 */
[----:B------:R-:W-:Y:S01]  /*1520*/  UIADD3 UR7, UR6, 0x404, URZ ;  /* 0x0000040406077890 */ /* 0x000fe2000fffe03f */
        /* <DEDUP_REMOVED lines=30> */
[----:B------:R-:W-:Y:S01]  /*1710*/  UMOV UR9, 0x40000040 ;  /* 0x4000004000097882 */ /* 0x000fe20000000000 */
[----:B------:R-:W-:Y:S02]  /*1720*/  WARPGROUP.DEPBAR.LE gsb0, 0x0 ;  /* 0x00008000000079c5 */ /* 0x000fe40000010000 */
[----:B------:R-:W-:-:S06]  /*1730*/  WARPGROUP.ARRIVE ;  /* 0x00000000000079c5 */ /* 0x000fcc0000000000 */
[----:B------:R-:W-:Y:S01]  /*1740*/  HGMMA.64x64x16.F32 R56, gdesc[UR12], R56, gsb0 ;  /* 0x00e000000c3879f0 */ /* 0x000fe20008000838 */
[----:B------:R-:W-:Y:S01]  /*1750*/  UMOV UR12, UR10 ;  /* 0x0000000a000c7c82 */ /* 0x000fe20008000000 */
[----:B------:R-:W-:Y:S01]  /*1760*/  UMOV UR13, 0x40000040 ;  /* 0x40000040000d7882 */ /* 0x000fe20000000000 */
[----:B------:R-:W-:-:S03]  /*1770*/  UIADD3 UR10, UR8, 0x6, URZ ;  /* 0x00000006080a7890 */ /* 0x000fc6000fffe03f */
[----:B------:R-:W-:Y:S01]  /*1780*/  UMOV UR8, UR7 ;  /* 0x0000000700087c82 */ /* 0x000fe20008000000 */
[----:B------:R-:W-:Y:S02]  /*1790*/  WARPGROUP.DEPBAR.LE gsb0, 0x0 ;  /* 0x00008000000079c5 */ /* 0x000fe40000010000 */
[----:B------:R-:W-:-:S06]  /*17a0*/  WARPGROUP.ARRIVE ;  /* 0x00000000000079c5 */ /* 0x000fcc0000000000 */
[----:B------:R-:W-:Y:S01]  /*17b0*/  HGMMA.64x64x16.F32 R24, gdesc[UR12], R24, gsb0 ;  /* 0x00e000000c1879f0 */ /* 0x000fe20008000818 */
[----:B------:R-:W-:Y:S02]  /*17c0*/  UIADD3 UR12, UR6, 0x406, URZ ;  /* 0x00000406060c7890 */ /* 0x000fe4000fffe03f */
[----:B------:R-:W-:Y:S02]  /*17d0*/  UIADD3 UR13, UR6, 0x806, URZ ;  /* 0x00000806060d7890 */ /* 0x000fe4000fffe03f */
[----:B------:R-:W-:Y:S01]  /*17e0*/  UIADD3 UR6, UR6, 0xc06, URZ ;  /* 0x00000c0606067890 */ /* 0x000fe2000fffe03f */
[----:B------:R-:W-:Y:S02]  /*17f0*/  WARPGROUP.DEPBAR.LE gsb0, 0x0 ;  /* 0x00008000000079c5 */ /* 0x000fe40000010000 */
[----:B------:R-:W-:-:S06]  /*1800*/  WARPGROUP.ARRIVE ;  /* 0x00000000000079c5 */ /* 0x000fcc0000000000 */
[----:B------:R-:W-:Y:S01]  /*1810*/  HGMMA.64x64x16.F32 R120, gdesc[UR8], R120, gsb0 ;  /* 0x00e00000087879f0 */ /* 0x000fe20008000878 */
[----:B------:R-:W-:Y:S01]  /*1820*/  UMOV UR8, UR12 ;  /* 0x0000000c00087c82 */ /* 0x000fe20008000000 */
[----:B------:R-:W-:Y:S01]  /*1830*/  UMOV UR9, 0x40000040 ;  /* 0x4000004000097882 */ /* 0x000fe20000000000 */
        /* <DEDUP_REMOVED lines=12> */
[----:B------:R-:W-:Y:S03]  /*1900*/  HGMMA.64x64x16.F32 R24, gdesc[UR8], R24, gsb0 ;  /* 0x00e00000081879f0 */ /* 0x000fe60008000818 */
[----:B------:R-:W-:Y:S02]  /*1910*/  WARPGROUP.DEPBAR.LE gsb0, 0x0 ;  /* 0x00008000000079c5 */ /* 0x000fe40000010000 */
[----:B------:R-:W-:Y:S05]  /*1920*/  @!P1 BRA `(.L_x_18) ;  /* 0x00000008003c9947 */ /* 0x000fea0003800000 */
[----:B------:R-:W-:-:S04]  /*1930*/  UIADD3 UR6, UR39, 0x1, URZ ;  /* 0x0000000127067890 */ /* 0x000fc8000fffe03f */
[----:B------:R-:W-:-:S04]  /*1940*/  UISETP.NE.AND UP0, UPT, UR6, 0x3, UPT ;  /* 0x000000030600788c */ /* 0x000fc8000bf05270 */
[----:B------:R-:W-:Y:S02]  /*1950*/  USEL UR7, URZ, 0x1, UP0 ;  /* 0x000000013f077887 */ /* 0x000fe40008000000 */
[----:B------:R-:W-:Y:S02]  /*1960*/  USEL UR6, UR6, URZ, UP0 ;  /* 0x0000003f06067287 */ /* 0x000fe40008000000 */
[----:B------:R-:W-:-:S06]  /*1970*/  ULOP3.LUT UR7, UR38, UR7, URZ, 0x3c, !UPT ;  /* 0x0000000726077292 */ /* 0x000fcc000f8e3c3f */
[----:B01----:R-:W-:Y:S01]  /*1980*/  IMAD.U32 R5, RZ, RZ, UR7 ;  /* 0x00000007ff057e24 */ /* 0x003fe2000f8e00ff */
[----:B------:R-:W-:-:S06]  /*1990*/  UMOV UR7, UR39 ;  /* 0x0000002700077c82 */ /* 0x000fcc0008000000 */
.L_x_25:
[----:B01----:R-:W-:Y:S05]  /*19a0*/  @!P0 BRA `(.L_x_19) ;  /* 0x0000000000048947 */ /* 0x003fea0003800000 */
[----:B------:R-:W-:Y:S01]  /*19b0*/  BPT.TRAP 0x1 ;  /* 0x000000040000795c */ /* 0x000fe20000300000 */
.L_x_19:
[----:B------:R-:W0:Y:S01]  /*19c0*/  S2UR UR9, SR_CgaCtaId ;  /* 0x00000000000979c3 */ /* 0x000e220000008800 */
[----:B------:R-:W-:Y:S01]  /*19d0*/  UMOV UR8, 0x400 ;  /* 0x0000040000087882 */ /* 0x000fe20000000000 */
[----:B------:R-:W-:Y:S01]  /*19e0*/  SHF.L.U32 R3, R5, 0x1f, RZ ;  /* 0x0000001f05037819 */ /* 0x000fe200000006ff */
[----:B0-----:R-:W-:-:S04]  /*19f0*/  ULEA UR8, UR9, UR8, 0x18 ;  /* 0x0000000809087291 */ /* 0x001fc8000f8ec03f */
[----:B------:R-:W-:-:S09]  /*1a00*/  ULEA UR9, UR6, UR8, 0x3 ;  /* 0x0000000806097291 */ /* 0x000fd2000f8e183f */
[----:B------:R0:W1:Y:S01]  /*1a10*/  SYNCS.PHASECHK.TRANS64.TRYWAIT P1, [UR9], R3 ;  /* 0x00000003ff0075a7 */ /* 0x0000620008020149 */
[----:B------:R-:W-:Y:S05]  /*1a20*/  @!P0 BRA `(.L_x_20) ;  /* 0x0000000000048947 */ /* 0x000fea0003800000 */
[----:B------:R-:W-:Y:S01]  /*1a30*/  BPT.TRAP 0x1 ;  /* 0x000000040000795c */ /* 0x000fe20000300000 */
.L_x_20:
[----:B-1----:R-:W-:Y:S05]  /*1a40*/  @P1 BRA `(.L_x_21) ;  /* 0x0000000000081947 */ /* 0x002fea0003800000 */
[----:B------:R-:W1:Y:S02]  /*1a50*/  SYNCS.PHASECHK.TRANS64.TRYWAIT P1, [UR9], R3 ;  /* 0x00000003ff0075a7 */ /* 0x000e640008020149 */
[----:B-1----:R-:W-:Y:S05]  /*1a60*/  @!P1 BRA `(.L_x_22) ;  /* 0x000000cc006c9947 */ /* 0x002fea0003800000 */
.L_x_21:
[----:B------:R-:W-:Y:S01]  /*1a70*/  ULEA UR10, UR6, UR4, 0xc ;  /* 0x00000004060a7291 */ /* 0x000fe2000f8e603f */
[----:B------:R-:W-:Y:S01]  /*1a80*/  WARPGROUP.ARRIVE ;  /* 0x00000000000079c5 */ /* 0x000fe20000000000 */
[----:B------:R-:W-:Y:S01]  /*1a90*/  ULEA UR12, UR6, UR5, 0x9 ;  /* 0x00000005060c7291 */ /* 0x000fe2000f8e483f */
[----:B------:R-:W-:Y:S01]  /*1aa0*/  UMOV UR17, 0x40000040 ;  /* 0x4000004000117882 */ /* 0x000fe20000000000 */
[----:B------:R-:W-:Y:S01]  /*1ab0*/  UMOV UR19, 0x40000040 ;  /* 0x4000004000137882 */ /* 0x000fe20000000000 */
[----:B------:R-:W-:Y:S02]  /*1ac0*/  UIADD3 UR9, UR10, 0x400, URZ ;  /* 0x000004000a097890 */ /* 0x000fe4000fffe03f */
[----:B------:R-:W-:Y:S02]  /*1ad0*/  UMOV UR16, UR10 ;  /* 0x0000000a00107c82 */ /* 0x000fe40008000000 */
[----:B------:R-:W-:Y:S01]  /*1ae0*/  UMOV UR18, UR12 ;  /* 0x0000000c00127c82 */ /* 0x000fe20008000000 */
[----:B------:R-:W-:Y:S01]  /*1af0*/  UIADD3 UR11, UR10, 0x800, URZ ;  /* 0x000008000a0b7890 */ /* 0x000fe2000fffe03f */
[----:B------:R-:W-:Y:S01]  /*1b00*/  HGMMA.64x64x16.F32 R120, gdesc[UR16], R120, gsb0 ;  /* 0x00e00000107879f0 */ /* 0x000fe20008000878 */
[----:B------:R-:W-:Y:S01]  /*1b10*/  UMOV UR17, 0x40000040 ;  /* 0x4000004000117882 */ /* 0x000fe20000000000 */
[----:B------:R-:W-:Y:S01]  /*1b20*/  UMOV UR16, UR9 ;  /* 0x0000000900107c82 */ /* 0x000fe20008000000 */
[----:B------:R-:W-:-:S02]  /*1b30*/  UIADD3 UR13, UR10, 0xc00, URZ ;  /* 0x00000c000a0d7890 */ /* 0x000fc4000fffe03f */
[----:B------:R-:W-:Y:S02]  /*1b40*/  UIADD3 UR9, UR10, 0x402, URZ ;  /* 0x000004020a097890 */ /* 0x000fe4000fffe03f */
[----:B------:R-:W-:Y:S01]  /*1b50*/  UIADD3 UR14, UR12, 0x6, URZ ;  /* 0x000000060c0e7890 */ /* 0x000fe2000fffe03f */
        /* <DEDUP_REMOVED lines=50> */
[----:B------:R-:W-:-:S07]  /*1e80*/  UIADD3 UR9, UR10, 0x6, URZ ;  /* 0x000000060a097890 */ /* 0x000fce000fffe03f */
[----:B------:R-:W-:Y:S01]  /*1e90*/  UMOV UR12, UR9 ;  /* 0x00000009000c7c82 */ /* 0x000fe20008000000 */
        /* <DEDUP_REMOVED lines=37> */
[----:B------:R-:W-:Y:S01]  /*20f0*/  BPT.TRAP 0x1 ;  /* 0x000000040000795c */ /* 0x000fe20000300000 */
.L_x_23:
[----:B------:R-:W-:Y:S01]  /*2100*/  ULEA UR8, UR7, UR8, 0x3 ;  /* 0x0000000807087291 */ /* 0x000fe2000f8e183f */
[----:B------:R-:W-:-:S03]  /*2110*/  ISETP.GT.U32.AND P1, PT, R19, 0x1, PT ;  /* 0x000000011300780c */ /* 0x000fc60003f24070 */
[----:B------:R-:W-:-:S04]  /*2120*/  UIADD3 UR8, UR8, 0x18, URZ ;  /* 0x0000001808087890 */ /* 0x000fc8000fffe03f */
[----:B------:R-:W-:-:S09]  /*2130*/  UPRMT UR8, URZ, 0x654, UR8 ;  /* 0x000006543f087896 */ /* 0x000fd20008000008 */
[----:B------:R-:W-:Y:S01]  /*2140*/  SYNCS.ARRIVE.TRANS64.RED.A1T0 RZ, [UR8], RZ ;  /* 0x000000ffffff79a7 */ /* 0x000fe20008100408 */
[----:B------:R-:W-:Y:S05]  /*2150*/  @P1 BRA `(.L_x_24) ;  /* 0x0000000000041947 */ /* 0x000fea0003800000 */
[----:B------:R-:W-:Y:S01]  /*2160*/  BPT.TRAP 0x1 ;  /* 0x000000040000795c */ /* 0x000fe20000300000 */
.L_x_24:
[----:B------:R-:W-:Y:S01]  /*2170*/  UIADD3 UR6, UR6, 0x1, URZ ;  /* 0x0000000106067890 */ /* 0x000fe2000fffe03f */
[C---:B------:R-:W-:Y:S01]  /*2180*/  ISETP.GT.AND P1, PT, R0.reuse, 0x1, PT ;  /* 0x000000010000780c */ /* 0x040fe20003f24270 */
[----:B------:R-:W-:Y:S01]  /*2190*/  UIADD3 UR7, UR7, 0x1, URZ ;  /* 0x0000000107077890 */ /* 0x000fe2000fffe03f */
[----:B------:R-:W-:Y:S01]  /*21a0*/  VIADD R0, R0, 0xffffffff ;  /* 0xffffffff00007836 */ /* 0x000fe20000000000 */
[----:B------:R-:W-:Y:S02]  /*21b0*/  UISETP.NE.AND UP0, UPT, UR6, 0x3, UPT ;  /* 0x000000030600788c */ /* 0x000fe4000bf05270 */
[----:B------:R-:W-:Y:S02]  /*21c0*/  UISETP.NE.AND UP1, UPT, UR7, 0x3, UPT ;  /* 0x000000030700788c */ /* 0x000fe4000bf25270 */
[----:B------:R-:W-:Y:S02]  /*21d0*/  USEL UR8, URZ, 0x1, UP0 ;  /* 0x000000013f087887 */ /* 0x000fe40008000000 */
[----:B------:R-:W-:-:S02]  /*21e0*/  USEL UR6, UR6, URZ, UP0 ;  /* 0x0000003f06067287 */ /* 0x000fc40008000000 */
[----:B------:R-:W-:Y:S02]  /*21f0*/  USEL UR7, UR7, URZ, UP1 ;  /* 0x0000003f07077287 */ /* 0x000fe40008800000 */
[----:B------:R-:W-:Y:S01]  /*2200*/  LOP3.LUT R5, R5, UR8, RZ, 0x3c, !PT ;  /* 0x0000000805057c12 */ /* 0x000fe2000f8e3cff */
[----:B------:R-:W-:Y:S09]  /*2210*/  @P1 BRA `(.L_x_25) ;  /* 0xfffffff400e01947 */ /* 0x000ff2000383ffff */
.L_x_18:
[----:B------:R-:W2:Y:S02]  /*2220*/  LDC R0, c[0x0][0x28c] ;  /* 0x0000a300ff007b82 */ /* 0x000ea40000000800 */
[----:B--2---:R-:W-:-:S13]  /*2230*/  ISETP.GE.AND P1, PT, R0, 0x1, PT ;  /* 0x000000010000780c */ /* 0x004fda0003f26270 */
[----:B------:R-:W-:Y:S05]  /*2240*/  @!P1 BRA `(.L_x_26) ;  /* 0x0000000000489947 */ /* 0x000fea0003800000 */
[----:B------:R-:W-:Y:S05]  /*2250*/  @!P0 BRA `(.L_x_27) ;  /* 0x0000000000048947 */ /* 0x000fea0003800000 */
[----:B------:R-:W-:Y:S01]  /*2260*/  BPT.TRAP 0x1 ;  /* 0x000000040000795c */ /* 0x000fe20000300000 */
.L_x_27:
[----:B------:R-:W2:Y:S01]  /*2270*/  S2UR UR7, SR_CgaCtaId ;  /* 0x00000000000779c3 */ /* 0x000ea20000008800 */
[----:B------:R-:W-:Y:S01]  /*2280*/  UISETP.LT.AND UP0, UPT, UR40, 0x1, UPT ;  /* 0x000000012800788c */ /* 0x000fe2000bf01270 */
[----:B------:R-:W-:-:S03]  /*2290*/  ISETP.GT.U32.AND P0, PT, R19, 0x1, PT ;  /* 0x000000011300780c */ /* 0x000fc60003f04070 */
[----:B------:R-:W-:-:S04]  /*22a0*/  USEL UR6, UR40, 0x1, UP0 ;  /* 0x0000000128067887 */ /* 0x000fc80008000000 */
[----:B------:R-:W-:-:S04]  /*22b0*/  UIADD3 UR6, UR39, UR40, -UR6 ;  /* 0x0000002827067290 */ /* 0x000fc8000fffe806 */
[----:B------:R-:W-:-:S04]  /*22c0*/  UIMAD.WIDE.U32 UR4, UR6, -0x55555555, URZ ;  /* 0xaaaaaaab060478a5 */ /* 0x000fc8000f8e003f */
[----:B------:R-:W-:-:S03]  /*22d0*/  USHF.R.U32.HI UR4, URZ, 0x1, UR5 ;  /* 0x000000013f047899 */ /* 0x000fc60008011605 */
[----:B------:R-:W-:Y:S01]  /*22e0*/  UMOV UR5, 0x400 ;  /* 0x0000040000057882 */ /* 0x000fe20000000000 */
[----:B------:R-:W-:Y:S02]  /*22f0*/  UIMAD UR6, UR4, -0x3, UR6 ;  /* 0xfffffffd040678a4 */ /* 0x000fe4000f8e0206 */
[----:B--2---:R-:W-:-:S04]  /*2300*/  ULEA UR5, UR7, UR5, 0x18 ;  /* 0x0000000507057291 */ /* 0x004fc8000f8ec03f */
[----:B------:R-:W-:-:S04]  /*2310*/  ULEA UR6, UR6, UR5, 0x3 ;  /* 0x0000000506067291 */ /* 0x000fc8000f8e183f */
[----:B------:R-:W-:-:S04]  /*2320*/  UIADD3 UR6, UR6, 0x18, URZ ;  /* 0x0000001806067890 */ /* 0x000fc8000fffe03f */
[----:B------:R-:W-:-:S09]  /*2330*/  UPRMT UR6, URZ, 0x654, UR6 ;  /* 0x000006543f067896 */ /* 0x000fd20008000006 */
[----:B------:R-:W-:Y:S01]  /*2340*/  SYNCS.ARRIVE.TRANS64.RED.A1T0 RZ, [UR6], RZ ;  /* 0x000000ffffff79a7 */ /* 0x000fe20008100406 */
[----:B------:R-:W-:Y:S05]  /*2350*/  @P0 BRA `(.L_x_26) ;  /* 0x0000000000040947 */ /* 0x000fea0003800000 */
[----:B------:R-:W-:Y:S01]  /*2360*/  BPT.TRAP 0x1 ;  /* 0x000000040000795c */ /* 0x000fe20000300000 */
.L_x_26:
[----:B------:R-:W2:Y:S01]  /*2370*/  LDC R6, c[0x0][0x288] ;  /* 0x0000a200ff067b82 */ /* 0x000ea20000000800 */
[----:B------:R-:W-:Y:S01]  /*2380*/  LOP3.LUT R0, R22, 0x1, RZ, 0xc0, !PT ;  /* 0x0000000116007812 */ /* 0x000fe200078ec0ff */
[----:B------:R-:W-:Y:S01]  /*2390*/  IMAD.SHL.U32 R9, R156, 0x40, RZ ;  /* 0x000000409c097824 */ /* 0x000fe200078e00ff */
[----:B01----:R-:W-:Y:S01]  /*23a0*/  SHF.R.U32.HI R3, RZ, 0x2, R18 ;  /* 0x00000002ff037819 */ /* 0x003fe20000011612 */
[----:B------:R-:W-:Y:S01]  /*23b0*/  UIADD3 UR39, UR40, UR39, URZ ;  /* 0x0000002728277290 */ /* 0x000fe2000fffe03f */
[----:B------:R-:W-:Y:S01]  /*23c0*/  LOP3.LUT R4, R18, 0x60, RZ, 0xc0, !PT ;  /* 0x0000006012047812 */ /* 0x000fe200078ec0ff */
[----:B------:R-:W-:Y:S01]  /*23d0*/  IMAD.SHL.U32 R10, R0, 0x40, RZ ;  /* 0x00000040000a7824 */ /* 0x000fe200078e00ff */
[----:B------:R-:W-:Y:S01]  /*23e0*/  LOP3.LUT R3, R3, 0x7, RZ, 0xc0, !PT ;  /* 0x0000000703037812 */ /* 0x000fe200078ec0ff */
[----:B------:R-:W-:Y:S01]  /*23f0*/  IMAD.SHL.U32 R13, R155, 0x200, RZ ;  /* 0x000002009b0d7824 */ /* 0x000fe200078e00ff */
[----:B------:R-:W-:Y:S01]  /*2400*/  SHF.R.U32.HI R8, RZ, 0x1, R4 ;  /* 0x00000001ff087819 */ /* 0x000fe20000011604 */
[----:B------:R-:W-:Y:S01]  /*2410*/  UISETP.GT.U32.AND UP0, UPT, UR39, 0x2, UPT ;  /* 0x000000022700788c */ /* 0x000fe2000bf04070 */
[----:B------:R-:W-:Y:S01]  /*2420*/  LOP3.LUT R4, R18, 0x3, RZ, 0xc0, !PT ;  /* 0x0000000312047812 */ /* 0x000fe200078ec0ff */
[----:B------:R-:W-:Y:S01]  /*2430*/  ULDC UR7, c[0x0][0x284] ;  /* 0x0000a10000077ab9 */ /* 0x000fe20000000800 */
[--C-:B------:R-:W-:Y:S01]  /*2440*/  IADD3 R5, RZ, -R8, -R3.reuse ;  /* 0x80000008ff057210 */ /* 0x100fe20007ffe803 */
[----:B------:R-:W-:Y:S01]  /*2450*/  UISETP.LT.U32.AND UP0, UPT, UR40, 0x3, UP0 ;  /* 0x000000032800788c */ /* 0x000fe20008701070 */
[----:B------:R-:W-:Y:S01]  /*2460*/  LOP3.LUT R3, R10, 0x40, R3, 0xe2, !PT ;  /* 0x000000400a037812 */ /* 0x000fe200078ee203 */
[----:B------:R-:W-:Y:S01]  /*2470*/  IMAD.SHL.U32 R10, R18, 0x2, RZ ;  /* 0x00000002120a7824 */ /* 0x000fe200078e00ff */
[----:B------:R-:W-:Y:S01]  /*2480*/  UISETP.GE.U32.AND UP1, UPT, UR40, 0x3, UPT ;  /* 0x000000032800788c */ /* 0x000fe2000bf26070 */
[----:B------:R-:W-:Y:S01]  /*2490*/  SHF.R.S32.HI R159, RZ, 0x1f, R23 ;  /* 0x0000001fff9f7819 */ /* 0x000fe20000011417 */
[----:B------:R-:W-:Y:S01]  /*24a0*/  ULDC.64 UR8, c[0x0][0x5d0] ;  /* 0x0001740000087ab9 */ /* 0x000fe20000000a00 */
[----:B------:R-:W-:Y:S01]  /*24b0*/  UIMAD.WIDE.U32 UR4, UR39, -0x55555555, URZ ;  /* 0xaaaaaaab270478a5 */ /* 0x000fe2000f8e003f */
[C---:B------:R-:W-:Y:S01]  /*24c0*/  LOP3.LUT R10, R9.reuse, 0x6, R10, 0xf8, !PT ;  /* 0x00000006090a7812 */ /* 0x040fe200078ef80a */
[----:B------:R-:W-:Y:S01]  /*24d0*/  USEL UR6, URZ, 0x1, !UP0 ;  /* 0x000000013f067887 */ /* 0x000fe2000c000000 */
[----:B------:R-:W-:Y:S01]  /*24e0*/  IMAD R0, R0, -0x40, R5 ;  /* 0xffffffc000007824 */ /* 0x000fe200078e0205 */
[----:B--2---:R-:W-:Y:S01]  /*24f0*/  ISETP.GE.AND P0, PT, R9, R6, PT ;  /* 0x000000060900720c */ /* 0x004fe20003f06270 */
[----:B------:R-:W-:Y:S01]  /*2500*/  IMAD R14, R4, -0x2, R6 ;  /* 0xfffffffe040e7824 */ /* 0x000fe200078e0206 */
[----:B------:R-:W-:Y:S01]  /*2510*/  SHF.R.S32.HI R11, RZ, 0x1f, R10 ;  /* 0x0000001fff0b7819 */ /* 0x000fe2000001140a */
[----:B------:R-:W-:Y:S01]  /*2520*/  IMAD R4, R159, UR8, RZ ;  /* 0x000000089f047c24 */ /* 0x000fe2000f8e02ff */
[----:B------:R-:W-:Y:S01]  /*2530*/  ISETP.GE.OR P0, PT, R13, UR7, P0 ;  /* 0x000000070d007c0c */ /* 0x000fe20008706670 */
[----:B------:R-:W-:Y:S01]  /*2540*/  IMAD.WIDE R6, R155, 0x200, RZ ;  /* 0x000002009b067825 */ /* 0x000fe200078e02ff */
[----:B------:R-:W-:-:S02]  /*2550*/  USHF.R.U32.HI UR4, URZ, 0x1, UR5 ;  /* 0x000000013f047899 */ /* 0x000fc40008011605 */
[----:B------:R-:W-:Y:S01]  /*2560*/  ULOP3.LUT UR38, UR38, UR6, URZ, 0x3c, !UPT ;  /* 0x0000000626267292 */ /* 0x000fe2000f8e3c3f */
[C---:B------:R-:W-:Y:S01]  /*2570*/  IMAD R15, R23.reuse, UR9, R4 ;  /* 0x00000009170f7c24 */ /* 0x040fe2000f8e0204 */
[----:B------:R-:W-:Y:S01]  /*2580*/  LOP3.LUT R169, R6, R3, R8, 0xfe, !PT ;  /* 0x0000000306a97212 */ /* 0x000fe200078efe08 */
[----:B------:R-:W-:Y:S01]  /*2590*/  IMAD.WIDE.U32 R4, R23, UR8, R10 ;  /* 0x0000000817047c25 */ /* 0x000fe2000f8e000a */
[----:B------:R-:W-:Y:S01]  /*25a0*/  UIMAD UR39, UR4, -0x3, UR39 ;  /* 0xfffffffd042778a4 */ /* 0x000fe2000f8e0227 */
[----:B------:R-:W-:Y:S01]  /*25b0*/  IADD3 R3, -R13, UR7, R0 ;  /* 0x000000070d037c10 */ /* 0x000fe2000fffe100 */
[----:B------:R-:W-:Y:S01]  /*25c0*/  @UP1 ULOP3.LUT UR38, UR38, 0x1, UR4, 0x78, !UPT ;  /* 0x0000000126261892 */ /* 0x000fe2000f8e7804 */
[----:B------:R-:W-:Y:S02]  /*25d0*/  IMAD.IADD R5, R5, 0x1, R15 ;  /* 0x0000000105057824 */ /* 0x000fe400078e020f */
[----:B------:R-:W-:Y:S02]  /*25e0*/  IMAD.IADD R14, R14, 0x1, -R9 ;  /* 0x000000010e0e7824 */ /* 0x000fe400078e0a09 */
[----:B------:R-:W-:Y:S01]  /*25f0*/  IMAD.MOV.U32 R0, RZ, RZ, -0x1 ;  /* 0xffffffffff007424 */ /* 0x000fe200078e00ff */
[----:B------:R-:W-:Y:S06]  /*2600*/  @P0 BRA `(.L_x_28) ;  /* 0x000000a4005c0947 */ /* 0x000fec0003800000 */
[----:B------:R-:W0:Y:S01]  /*2610*/  LDC.64 R12, c[0x0][0x5c8] ;  /* 0x00017200ff0c7b82 */ /* 0x000e220000000a00 */
[----:B-----5:R-:W-:Y:S01]  /*2620*/  FSETP.NEU.AND P1, PT, R154, RZ, PT ;  /* 0x000000ff9a00720b */ /* 0x020fe20003f2d000 */
[----:B------:R-:W-:Y:S01]  /*2630*/  BSSY B0, `(.L_x_28) ;  /* 0x0000a54000007945 */ /* 0x000fe20003800000 */
[----:B------:R-:W-:-:S04]  /*2640*/  ISETP.GT.AND P4, PT, R14, RZ, PT ;  /* 0x000000ff0e00720c */ /* 0x000fc80003f84270 */
[----:B------:R-:W-:Y:S01]  /*2650*/  ISETP.GT.AND P0, PT, R3, RZ, P4 ;  /* 0x000000ff0300720c */ /* 0x000fe20002704270 */
[-C--:B0-----:R-:W-:Y:S02]  /*2660*/  IMAD R8, R7, R12.reuse, RZ ;  /* 0x0000000c07087224 */ /* 0x081fe400078e02ff */
[----:B------:R-:W-:-:S04]  /*2670*/  IMAD.WIDE.U32 R156, R169, R12, R4 ;  /* 0x0000000ca99c7225 */ /* 0x000fc800078e0004 */
[----:B------:R-:W-:-:S04]  /*2680*/  IMAD R5, R169, R13, R8 ;  /* 0x0000000da9057224 */ /* 0x000fc800078e0208 */
[----:B------:R-:W-:Y:S01]  /*2690*/  IMAD.IADD R155, R157, 0x1, R5 ;  /* 0x000000019d9b7824 */ /* 0x000fe200078e0205 */
[----:B------:R-:W-:Y:S06]  /*26a0*/  @!P1 BRA `(.L_x_29) ;  /* 0x0000007000949947 */ /* 0x000fec0003800000 */
[----:B------:R-:W0:Y:S01]  /*26b0*/  LDC.64 R162, c[0x0][0x5b8] ;  /* 0x00016e00ffa27b82 */ /* 0x000e220000000a00 */
[----:B------:R-:W-:-:S07]  /*26c0*/  ULDC.64 UR4, c[0x0][0x5c0] ;  /* 0x0001700000047ab9 */ /* 0x000fce0000000a00 */
[----:B------:R-:W1:Y:S08]  /*26d0*/  LDC.64 R20, c[0x0][0x5b0] ;  /* 0x00016c00ff147b82 */ /* 0x000e700000000a00 */
[----:B------:R-:W2:Y:S01]  /*26e0*/  LDC.64 R160, c[0x0][0x5a8] ;  /* 0x00016a00ffa07b82 */ /* 0x000ea20000000a00 */
[-C--:B0-----:R-:W-:Y:S02]  /*26f0*/  IMAD R4, R159, R162.reuse, RZ ;  /* 0x000000a29f047224 */ /* 0x081fe400078e02ff */
[----:B------:R-:W-:-:S04]  /*2700*/  IMAD.WIDE.U32 R166, R23, R162, R10 ;  /* 0x000000a217a67225 */ /* 0x000fc800078e000a */
[----:B------:R-:W-:Y:S02]  /*2710*/  IMAD R159, R23, R163, R4 ;  /* 0x000000a3179f7224 */ /* 0x000fe400078e0204 */
[-C--:B-1----:R-:W-:Y:S02]  /*2720*/  IMAD R6, R7, R20.reuse, RZ ;  /* 0x0000001407067224 */ /* 0x082fe400078e02ff */
[----:B------:R-:W-:Y:S02]  /*2730*/  IMAD.IADD R165, R167, 0x1, R159 ;  /* 0x00000001a7a57824 */ /* 0x000fe400078e029f */
[----:B------:R-:W-:Y:S02]  /*2740*/  IMAD.MOV.U32 R164, RZ, RZ, R166 ;  /* 0x000000ffffa47224 */ /* 0x000fe400078e00a6 */
[C---:B------:R-:W-:Y:S02]  /*2750*/  IMAD R163, R169.reuse, R21, R6 ;  /* 0x00000015a9a37224 */ /* 0x040fe400078e0206 */
[----:B------:R-:W-:-:S04]  /*2760*/  IMAD.WIDE.U32 R4, R169, R20, R164 ;  /* 0x00000014a9047225 */ /* 0x000fc800078e00a4 */
[----:B------:R-:W-:Y:S01]  /*2770*/  IMAD.IADD R5, R5, 0x1, R163 ;  /* 0x0000000105057824 */ /* 0x000fe200078e02a3 */
[----:B--2---:R-:W-:-:S04]  /*2780*/  LEA R8, P1, R4, R160, 0x1 ;  /* 0x000000a004087211 */ /* 0x004fc800078208ff */
[----:B------:R-:W-:-:S05]  /*2790*/  LEA.HI.X R9, R4, R161, R5, 0x1, P1 ;  /* 0x000000a104097211 */ /* 0x000fca00008f0c05 */
[----:B------:R-:W2:Y:S01]  /*27a0*/  @P0 LDG.E.LTC128B.U16 R15, desc[UR36][R8.64] ;  /* 0x00000024080f0981 */ /* 0x000ea2000c1e1520 */
[----:B------:R-:W-:Y:S01]  /*27b0*/  LEA R6, P1, R156, UR4, 0x1 ;  /* 0x000000049c067c11 */ /* 0x000fe2000f8208ff */
[----:B------:R-:W-:Y:S01]  /*27c0*/  IMAD.WIDE.U32 R4, R169, R20, R10 ;  /* 0x00000014a9047225 */ /* 0x000fe200078e000a */
[----:B------:R-:W-:Y:S01]  /*27d0*/  ISETP.GT.AND P6, PT, R14, 0x1, PT ;  /* 0x000000010e00780c */ /* 0x000fe20003fc4270 */
[----:B------:R-:W-:Y:S01]  /*27e0*/  BSSY B1, `(.L_x_30) ;  /* 0x0000013000017945 */ /* 0x000fe20003800000 */
[----:B------:R-:W-:Y:S01]  /*27f0*/  LOP3.LUT R152, R152, 0xfffffffd, RZ, 0xc0, !PT ;  /* 0xfffffffd98987812 */ /* 0x000fe200078ec0ff */
[----:B------:R-:W-:Y:S02]  /*2800*/  IMAD.IADD R5, R163, 0x1, R5 ;  /* 0x00000001a3057824 */ /* 0x000fe400078e0205 */
[----:B------:R-:W-:-:S04]  /*2810*/  IMAD.WIDE.U32 R4, R23, R162, R4 ;  /* 0x000000a217047225 */ /* 0x000fc800078e0004 */
[----:B------:R-:W-:-:S04]  /*2820*/  IMAD.IADD R5, R159, 0x1, R5 ;  /* 0x000000019f057824 */ /* 0x000fc800078e0205 */
[----:B------:R-:W-:Y:S01]  /*2830*/  @P6 LOP3.LUT R152, R152, 0x2, RZ, 0xfc, !PT ;  /* 0x0000000298986812 */ /* 0x000fe200078efcff */
[----:B--2---:R-:W-:-:S05]  /*2840*/  HADD2.F32 R7, -RZ, R15.H0_H0 ;  /* 0x2000000fff077230 */ /* 0x004fca0000004100 */
[----:B------:R-:W-:-:S04]  /*2850*/  FMUL R7, R7, R154 ;  /* 0x0000009a07077220 */ /* 0x000fc80000400000 */
[----:B------:R-:W-:Y:S01]  /*2860*/  FFMA R120, R120, R153, R7 ;  /* 0x0000009978787223 */ /* 0x000fe20000000007 */
[----:B------:R-:W-:Y:S02]  /*2870*/  LEA.HI.X R7, R156, UR5, R155, 0x1, P1 ;  /* 0x000000059c077c11 */ /* 0x000fe400088f0c9b */
[----:B------:R-:W-:Y:S02]  /*2880*/  ISETP.GT.AND P1, PT, R3, RZ, P6 ;  /* 0x000000ff0300720c */ /* 0x000fe40003724270 */
[----:B------:R-:W-:Y:S02]  /*2890*/  F2FP.F16.F32.PACK_AB R120, RZ, R120 ;  /* 0x00000078ff78723e */ /* 0x000fe400000000ff */
[----:B------:R-:W-:-:S03]  /*28a0*/  LEA R156, P2, R4, R160, 0x1 ;  /* 0x000000a0049c7211 */ /* 0x000fc600078408ff */
[----:B------:R0:W-:Y:S01]  /*28b0*/  @P0 STG.E.U16 desc[UR36][R6.64], R120 ;  /* 0x0000007806000986 */ /* 0x0001e2000c101524 */
[----:B------:R-:W-:Y:S01]  /*28c0*/  LEA.HI.X R157, R4, R161, R5, 0x1, P2 ;  /* 0x000000a1049d7211 */ /* 0x000fe200010f0c05 */
[C---:B------:R-:W-:Y:S01]  /*28d0*/  IMAD.SHL.U32 R4, R20.reuse, 0x8, RZ ;  /* 0x0000000814047824 */ /* 0x040fe200078e00ff */
[----:B------:R-:W-:-:S03]  /*28e0*/  SHF.L.U64.HI R5, R20, 0x3, R21 ;  /* 0x0000000314057819 */ /* 0x000fc60000010215 */
[----:B------:R-:W-:Y:S05]  /*28f0*/  @!P1 BRA `(.L_x_31) ;  /* 0x0000000000049947 */ /* 0x000fea0003800000 */
[----:B------:R1:W5:Y:S02]  /*2900*/  LDG.E.LTC128B.U16 R15, desc[UR36][R156.64+0x2] ;  /* 0x000002249c0f7981 */ /* 0x000364000c1e1520 */
.L_x_31:
[----:B------:R-:W-:Y:S05]  /*2910*/  BSYNC B1 ;  /* 0x0000000000017941 */ /* 0x000fea0003800000 */
.L_x_30:
[----:B-----5:R-:W-:Y:S01]  /*2920*/  HADD2.F32 R155, -RZ, R15.H0_H0 ;  /* 0x2000000fff9b7230 */ /* 0x020fe20000004100 */
[----:B------:R-:W-:Y:S01]  /*2930*/  ISETP.GT.AND P0, PT, R3, 0x8, P4 ;  /* 0x000000080300780c */ /* 0x000fe20002704270 */
[----:B------:R-:W-:Y:S01]  /*2940*/  IMAD.WIDE.U32 R168, R169, R20, R4 ;  /* 0x00000014a9a87225 */ /* 0x000fe200078e0004 */
[----:B0-----:R-:W-:-:S03]  /*2950*/  PRMT R120, R15, 0x7610, R120 ;  /* 0x000076100f787816 */ /* 0x001fc60000000078 */
[----:B------:R-:W-:Y:S01]  /*2960*/  FMUL R4, R155, R154 ;  /* 0x0000009a9b047220 */ /* 0x000fe20000400000 */
[----:B------:R-:W-:Y:S01]  /*2970*/  IMAD.IADD R163, R163, 0x1, R169 ;  /* 0x00000001a3a37824 */ /* 0x000fe200078e02a9 */
[----:B------:R-:W-:Y:S02]  /*2980*/  IADD3 R166, P2, R166, R168, RZ ;  /* 0x000000a8a6a67210 */ /* 0x000fe40007f5e0ff */
[----:B------:R-:W-:-:S03]  /*2990*/  FFMA R121, R121, R153, R4 ;  /* 0x0000009979797223 */ /* 0x000fc60000000004 */
[----:B------:R-:W-:Y:S01]  /*29a0*/  IMAD.X R164, R163, 0x1, R165, P2 ;  /* 0x00000001a3a47824 */ /* 0x000fe200010e06a5 */
[C---:B------:R-:W-:Y:S02]  /*29b0*/  LEA R4, P2, R166.reuse, R160, 0x1 ;  /* 0x000000a0a6047211 */ /* 0x040fe400078408ff */
[----:B------:R-:W-:Y:S02]  /*29c0*/  F2FP.F16.F32.PACK_AB R121, RZ, R121 ;  /* 0x00000079ff79723e */ /* 0x000fe400000000ff */
[----:B------:R-:W-:-:S03]  /*29d0*/  LEA.HI.X R5, R166, R161, R164, 0x1, P2 ;  /* 0x000000a1a6057211 */ /* 0x000fc600010f0ca4 */
[----:B------:R0:W-:Y:S04]  /*29e0*/  @P1 STG.E.U16 desc[UR36][R6.64+0x2], R121 ;  /* 0x0000027906001986 */ /* 0x0001e8000c101524 */
[----:B------:R-:W2:Y:S01]  /*29f0*/  @P0 LDG.E.LTC128B.U16 R120, desc[UR36][R4.64] ;  /* 0x0000002404780981 */ /* 0x000ea2000c1e1520 */
[----:B------:R-:W-:Y:S01]  /*2a00*/  IADD3 R10, P1, R10, R168, RZ ;  /* 0x000000a80a0a7210 */ /* 0x000fe20007f3e0ff */
[----:B------:R-:W-:Y:S01]  /*2a10*/  BSSY B1, `(.L_x_32) ;  /* 0x0000011000017945 */ /* 0x000fe20003800000 */
[----:B------:R-:W-:-:S03]  /*2a20*/  ISETP.GT.AND P2, PT, R3, 0x8, P6 ;  /* 0x000000080300780c */ /* 0x000fc60003744270 */
[----:B------:R-:W-:Y:S02]  /*2a30*/  IMAD.X R11, R11, 0x1, R163, P1 ;  /* 0x000000010b0b7824 */ /* 0x000fe400008e06a3 */
[----:B------:R-:W-:Y:S01]  /*2a40*/  IMAD.WIDE.U32 R162, R23, R162, R10 ;  /* 0x000000a217a27225 */ /* 0x000fe200078e000a */
[C---:B------:R-:W-:Y:S02]  /*2a50*/  SHF.L.U64.HI R11, R12.reuse, 0x4, R13 ;  /* 0x000000040c0b7819 */ /* 0x040fe4000001020d */
[----:B------:R-:W-:Y:S01]  /*2a60*/  LEA R10, P1, R12, R6, 0x4 ;  /* 0x000000060c0a7211 */ /* 0x000fe200078220ff */
[----:B------:R-:W-:Y:S01]  /*2a70*/  IMAD.IADD R23, R159, 0x1, R163 ;  /* 0x000000019f177824 */ /* 0x000fe200078e02a3 */
[----:B------:R-:W-:-:S03]  /*2a80*/  LEA R160, P3, R162, R160, 0x1 ;  /* 0x000000a0a2a07211 */ /* 0x000fc600078608ff */
[----:B------:R-:W-:Y:S01]  /*2a90*/  IMAD.X R11, R11, 0x1, R7, P1 ;  /* 0x000000010b0b7824 */ /* 0x000fe200008e0607 */
[----:B------:R-:W-:Y:S01]  /*2aa0*/  LEA.HI.X R161, R162, R161, R23, 0x1, P3 ;  /* 0x000000a1a2a17211 */ /* 0x000fe200018f0c17 */
[----:B--2---:R-:W-:-:S05]  /*2ab0*/  HADD2.F32 R15, -RZ, R120.H0_H0 ;  /* 0x20000078ff0f7230 */ /* 0x004fca0000004100 */
[----:B------:R-:W-:-:S04]  /*2ac0*/  FMUL R15, R15, R154 ;  /* 0x0000009a0f0f7220 */ /* 0x000fc80000400000 */
[----:B------:R-:W-:-:S05]  /*2ad0*/  FFMA R15, R122, R153, R15 ;  /* 0x000000997a0f7223 */ /* 0x000fca000000000f */
[----:B------:R-:W-:-:S05]  /*2ae0*/  F2FP.F16.F32.PACK_AB R15, RZ, R15 ;  /* 0x0000000fff0f723e */ /* 0x000fca00000000ff */
[----:B------:R0:W-:Y:S01]  /*2af0*/  @P0 STG.E.U16 desc[UR36][R10.64], R15 ;  /* 0x0000000f0a000986 */ /* 0x0001e2000c101524 */
[----:B------:R-:W-:Y:S05]  /*2b00*/  @!P2 BRA `(.L_x_33) ;  /* 0x000000000004a947 */ /* 0x000fea0003800000 */
[----:B------:R2:W5:Y:S02]  /*2b10*/  LDG.E.LTC128B.U16 R120, desc[UR36][R160.64+0x2] ;  /* 0x00000224a0787981 */ /* 0x000564000c1e1520 */
.L_x_33:
[----:B------:R-:W-:Y:S05]  /*2b20*/  BSYNC B1 ;  /* 0x0000000000017941 */ /* 0x000fea0003800000 */
.L_x_32:
[----:B0----5:R-:W-:Y:S01]  /*2b30*/  HADD2.F32 R15, -RZ, R120.H0_H0 ;  /* 0x20000078ff0f7230 */ /* 0x021fe20000004100 */
[----:B------:R-:W-:Y:S01]  /*2b40*/  ISETP.GT.AND P3, PT, R14, 0x8, PT ;  /* 0x000000080e00780c */ /* 0x000fe20003f64270 */
[----:B------:R-:W-:Y:S01]  /*2b50*/  BSSY B1, `(.L_x_34) ;  /* 0x000000a000017945 */ /* 0x000fe20003800000 */
[----:B------:R-:W-:Y:S02]  /*2b60*/  LOP3.LUT R152, R152, 0xfffffffb, RZ, 0xc0, !PT ;  /* 0xfffffffb98987812 */ /* 0x000fe400078ec0ff */
[----:B------:R-:W-:Y:S01]  /*2b70*/  FMUL R122, R15, R154 ;  /* 0x0000009a0f7a7220 */ /* 0x000fe20000400000 */
[----:B------:R-:W-:-:S03]  /*2b80*/  ISETP.GT.AND P1, PT, R3, RZ, P3 ;  /* 0x000000ff0300720c */ /* 0x000fc60001f24270 */
[----:B------:R-:W-:-:S05]  /*2b90*/  FFMA R122, R123, R153, R122 ;  /* 0x000000997b7a7223 */ /* 0x000fca000000007a */
[----:B------:R-:W-:Y:S02]  /*2ba0*/  F2FP.F16.F32.PACK_AB R122, RZ, R122 ;  /* 0x0000007aff7a723e */ /* 0x000fe400000000ff */
[----:B------:R-:W-:-:S03]  /*2bb0*/  @P3 LOP3.LUT R152, R152, 0x4, RZ, 0xfc, !PT ;  /* 0x0000000498983812 */ /* 0x000fc600078efcff */
[----:B------:R0:W-:Y:S01]  /*2bc0*/  @P2 STG.E.U16 desc[UR36][R10.64+0x2], R122 ;  /* 0x0000027a0a002986 */ /* 0x0001e2000c101524 */
[----:B------:R-:W-:Y:S05]  /*2bd0*/  @!P1 BRA `(.L_x_35) ;  /* 0x0000000000049947 */ /* 0x000fea0003800000 */
[----:B------:R3:W5:Y:S02]  /*2be0*/  LDG.E.LTC128B.U16 R120, desc[UR36][R156.64+0x10] ;  /* 0x000010249c787981 */ /* 0x000764000c1e1520 */
.L_x_35:
[----:B------:R-:W-:Y:S05]  /*2bf0*/  BSYNC B1 ;  /* 0x0000000000017941 */ /* 0x000fea0003800000 */
.L_x_34:
[----:B-----5:R-:W-:Y:S01]  /*2c00*/  HADD2.F32 R15, -RZ, R120.H0_H0 ;  /* 0x20000078ff0f7230 */ /* 0x020fe20000004100 */
        /* <DEDUP_REMOVED lines=11> */
.L_x_37:
[----:B------:R-:W-:Y:S05]  /*2cc0*/  BSYNC B1 ;  /* 0x0000000000017941 */ /* 0x000fea0003800000 */
.L_x_36:
[----:B----45:R-:W-:Y:S01]  /*2cd0*/  HADD2.F32 R15, -RZ, R120.H0_H0 ;  /* 0x20000078ff0f7230 */ /* 0x030fe20000004100 */
[----:B------:R-:W-:Y:S01]  /*2ce0*/  ISETP.GT.AND P1, PT, R3, 0x8, P3 ;  /* 0x000000080300780c */ /* 0x000fe20001f24270 */
[----:B------:R-:W-:Y:S03]  /*2cf0*/  BSSY B1, `(.L_x_38) ;  /* 0x0000007000017945 */ /* 0x000fe60003800000 */
[----:B0-----:R-:W-:-:S04]  /*2d00*/  FMUL R122, R15, R154 ;  /* 0x0000009a0f7a7220 */ /* 0x001fc80000400000 */
[----:B------:R-:W-:-:S05]  /*2d10*/  FFMA R122, R125, R153, R122 ;  /* 0x000000997d7a7223 */ /* 0x000fca000000007a */
[----:B------:R-:W-:-:S05]  /*2d20*/  F2FP.F16.F32.PACK_AB R122, RZ, R122 ;  /* 0x0000007aff7a723e */ /* 0x000fca00000000ff */
[----:B------:R0:W-:Y:S01]  /*2d30*/  @P0 STG.E.U16 desc[UR36][R6.64+0x12], R122 ;  /* 0x0000127a06000986 */ /* 0x0001e2000c101524 */
[----:B------:R-:W-:Y:S05]  /*2d40*/  @!P1 BRA `(.L_x_39) ;  /* 0x0000000000049947 */ /* 0x000fea0003800000 */
[----:B------:R4:W5:Y:S02]  /*2d50*/  LDG.E.LTC128B.U16 R120, desc[UR36][R160.64+0x10] ;  /* 0x00001024a0787981 */ /* 0x000964000c1e1520 */
.L_x_39:
[----:B------:R-:W-:Y:S05]  /*2d60*/  BSYNC B1 ;  /* 0x0000000000017941 */ /* 0x000fea0003800000 */
.L_x_38:
[----:B-----5:R-:W-:Y:S01]  /*2d70*/  HADD2.F32 R15, -RZ, R120.H0_H0 ;  /* 0x20000078ff0f7230 */ /* 0x020fe20000004100 */
[----:B------:R-:W-:Y:S01]  /*2d80*/  ISETP.GT.AND P0, PT, R3, 0x8, P2 ;  /* 0x000000080300780c */ /* 0x000fe20001704270 */
[----:B------:R-:W-:Y:S03]  /*2d90*/  BSSY B1, `(.L_x_40) ;  /* 0x0000007000017945 */ /* 0x000fe60003800000 */
[----:B------:R-:W-:-:S04]  /*2da0*/  FMUL R15, R15, R154 ;  /* 0x0000009a0f0f7220 */ /* 0x000fc80000400000 */
[----:B------:R-:W-:-:S05]  /*2db0*/  FFMA R15, R126, R153, R15 ;  /* 0x000000997e0f7223 */ /* 0x000fca000000000f */
[----:B------:R-:W-:-:S05]  /*2dc0*/  F2FP.F16.F32.PACK_AB R15, RZ, R15 ;  /* 0x0000000fff0f723e */ /* 0x000fca00000000ff */
[----:B------:R0:W-:Y:S01]  /*2dd0*/  @P1 STG.E.U16 desc[UR36][R10.64+0x10], R15 ;  /* 0x0000100f0a001986 */ /* 0x0001e2000c101524 */
[----:B------:R-:W-:Y:S05]  /*2de0*/  @!P0 BRA `(.L_x_41) ;  /* 0x0000000000048947 */ /* 0x000fea0003800000 */
[----:B------:R0:W5:Y:S02]  /*2df0*/  LDG.E.LTC128B.U16 R120, desc[UR36][R160.64+0x12] ;  /* 0x00001224a0787981 */ /* 0x000164000c1e1520 */
.L_x_41:
[----:B------:R-:W-:Y:S05]  /*2e00*/  BSYNC B1 ;  /* 0x0000000000017941 */ /* 0x000fea0003800000 */
.L_x_40:
[----:B0----5:R-:W-:Y:S01]  /*2e10*/  HADD2.F32 R15, -RZ, R120.H0_H0 ;  /* 0x20000078ff0f7230 */ /* 0x021fe20000004100 */
[----:B------:R-:W-:Y:S01]  /*2e20*/  ISETP.GT.AND P2, PT, R14, 0x10, PT ;  /* 0x000000100e00780c */ /* 0x000fe20003f44270 */
[----:B------:R-:W-:Y:S01]  /*2e30*/  BSSY B1, `(.L_x_42) ;  /* 0x000000a000017945 */ /* 0x000fe20003800000 */
[----:B------:R-:W-:Y:S02]  /*2e40*/  LOP3.LUT R152, R152, 0xffffffef, RZ, 0xc0, !PT ;  /* 0xffffffef98987812 */ /* 0x000fe400078ec0ff */
[----:B------:R-:W-:-:S04]  /*2e50*/  FMUL R122, R15, R154 ;  /* 0x0000009a0f7a7220 */ /* 0x000fc80000400000 */
[----:B------:R-:W-:-:S05]  /*2e60*/  FFMA R122, R127, R153, R122 ;  /* 0x000000997f7a7223 */ /* 0x000fca000000007a */
[----:B------:R-:W-:Y:S02]  /*2e70*/  F2FP.F16.F32.PACK_AB R122, RZ, R122 ;  /* 0x0000007aff7a723e */ /* 0x000fe400000000ff */
[----:B------:R-:W-:-:S03]  /*2e80*/  @P2 LOP3.LUT R152, R152, 0x10, RZ, 0xfc, !PT ;  /* 0x0000001098982812 */ /* 0x000fc600078efcff */
[----:B------:R0:W-:Y:S01]  /*2e90*/  @P0 STG.E.U16 desc[UR36][R10.64+0x12], R122 ;  /* 0x0000127a0a000986 */ /* 0x0001e2000c101524 */
[----:B------:R-:W-:-:S13]  /*2ea0*/  ISETP.GT.AND P0, PT, R3, RZ, P2 ;  /* 0x000000ff0300720c */ /* 0x000fda0001704270 */
[----:B0-----:R-:W-:Y:S05]  /*2eb0*/  @!P0 BRA `(.L_x_43) ;  /* 0x0000000000048947 */ /* 0x001fea0003800000 */
[----:B------:R0:W5:Y:S02]  /*2ec0*/  LDG.E.LTC128B.U16 R120, desc[UR36][R156.64+0x20] ;  /* 0x000020249c787981 */ /* 0x000164000c1e1520 */
.L_x_43:
[----:B------:R-:W-:Y:S05]  /*2ed0*/  BSYNC B1 ;  /* 0x0000000000017941 */ /* 0x000fea0003800000 */
.L_x_42:
[----:B-----5:R-:W-:Y:S01]  /*2ee0*/  HADD2.F32 R15, -RZ, R120.H0_H0 ;  /* 0x20000078ff0f7230 */ /* 0x020fe20000004100 */
[C---:B------:R-:W-:Y:S01]  /*2ef0*/  SHF.L.U64.HI R123, R12.reuse, 0x8, R13 ;  /* 0x000000080c7b7819 */ /* 0x040fe2000001020d */
[----:B------:R-:W-:Y:S01]  /*2f00*/  IMAD.SHL.U32 R121, R12, 0x100, RZ ;  /* 0x000001000c797824 */ /* 0x000fe200078e00ff */
[----:B------:R-:W-:Y:S01]  /*2f10*/  ISETP.GT.AND P1, PT, R14, 0x11, PT ;  /* 0x000000110e00780c */ /* 0x000fe20003f24270 */
[----:B------:R-:W-:Y:S01]  /*2f20*/  BSSY B1, `(.L_x_44) ;  /* 0x000000f000017945 */ /* 0x000fe20003800000 */
[----:B------:R-:W-:Y:S01]  /*2f30*/  FMUL R15, R15, R154 ;  /* 0x0000009a0f0f7220 */ /* 0x000fe20000400000 */
[----:B------:R-:W-:Y:S02]  /*2f40*/  LOP3.LUT R152, R152, 0xffffffdf, RZ, 0xc0, !PT ;  /* 0xffffffdf98987812 */ /* 0x000fe400078ec0ff */
[----:B------:R-:W-:Y:S01]  /*2f50*/  LOP3.LUT R23, R121, 0x2, RZ, 0xfc, !PT ;  /* 0x0000000279177812 */ /* 0x000fe200078efcff */
[----:B------:R-:W-:-:S05]  /*2f60*/  FFMA R15, R128, R153, R15 ;  /* 0x00000099800f7223 */ /* 0x000fca000000000f */
[----:B------:R-:W-:Y:S02]  /*2f70*/  F2FP.F16.F32.PACK_AB R15, RZ, R15 ;  /* 0x0000000fff0f723e */ /* 0x000fe400000000ff */
[----:B------:R-:W-:-:S03]  /*2f80*/  @P1 LOP3.LUT R152, R152, 0x20, RZ, 0xfc, !PT ;  /* 0x0000002098981812 */ /* 0x000fc600078efcff */
[----:B------:R0:W-:Y:S01]  /*2f90*/  @P0 STG.E.U16 desc[UR36][R6.64+0x20], R15 ;  /* 0x0000200f06000986 */ /* 0x0001e2000c101524 */
[----:B------:R-:W-:-:S05]  /*2fa0*/  IADD3 R162, P0, R23, R6, RZ ;  /* 0x0000000617a27210 */ /* 0x000fca0007f1e0ff */
[----:B------:R-:W-:Y:S01]  /*2fb0*/  IMAD.X R163, R123, 0x1, R7, P0 ;  /* 0x000000017ba37824 */ /* 0x000fe200000e0607 */
[----:B------:R-:W-:-:S05]  /*2fc0*/  IADD3 R12, P0, R121, R6, RZ ;  /* 0x00000006790c7210 */ /* 0x000fca0007f1e0ff */
[----:B------:R-:W-:Y:S01]  /*2fd0*/  IMAD.X R13, R123, 0x1, R7, P0 ;  /* 0x000000017b0d7824 */ /* 0x000fe200000e0607 */
[----:B------:R-:W-:-:S13]  /*2fe0*/  ISETP.GT.AND P0, PT, R3, RZ, P1 ;  /* 0x000000ff0300720c */ /* 0x000fda0000f04270 */
[----:B0-----:R-:W-:Y:S05]  /*2ff0*/  @!P0 BRA `(.L_x_45) ;  /* 0x0000000000048947 */ /* 0x001fea0003800000 */
[----:B------:R0:W5:Y:S02]  /*3000*/  LDG.E.LTC128B.U16 R120, desc[UR36][R156.64+0x22] ;  /* 0x000022249c787981 */ /* 0x000164000c1e1520 */
.L_x_45:
[----:B------:R-:W-:Y:S05]  /*3010*/  BSYNC B1 ;  /* 0x0000000000017941 */ /* 0x000fea0003800000 */
.L_x_44:
[----:B-----5:R-:W-:Y:S01]  /*3020*/  HADD2.F32 R15, -RZ, R120.H0_H0 ;  /* 0x20000078ff0f7230 */ /* 0x020fe20000004100 */
[----:B------:R-:W-:Y:S04]  /*3030*/  BSSY B1, `(.L_x_46) ;  /* 0x0000008000017945 */ /* 0x000fe80003800000 */
[----:B------:R-:W-:-:S04]  /*3040*/  FMUL R122, R15, R154 ;  /* 0x0000009a0f7a7220 */ /* 0x000fc80000400000 */
[----:B------:R-:W-:-:S05]  /*3050*/  FFMA R122, R129, R153, R122 ;  /* 0x00000099817a7223 */ /* 0x000fca000000007a */
[----:B------:R-:W-:-:S05]  /*3060*/  F2FP.F16.F32.PACK_AB R122, RZ, R122 ;  /* 0x0000007aff7a723e */ /* 0x000fca00000000ff */
[----:B------:R0:W-:Y:S01]  /*3070*/  @P0 STG.E.U16 desc[UR36][R6.64+0x22], R122 ;  /* 0x0000227a06000986 */ /* 0x0001e2000c101524 */
[----:B------:R-:W-:-:S13]  /*3080*/  ISETP.GT.AND P0, PT, R3, 0x8, P2 ;  /* 0x000000080300780c */ /* 0x000fda0001704270 */
[----:B0-----:R-:W-:Y:S05]  /*3090*/  @!P0 BRA `(.L_x_47) ;  /* 0x0000000000048947 */ /* 0x001fea0003800000 */
[----:B------:R0:W5:Y:S02]  /*30a0*/  LDG.E.LTC128B.U16 R120, desc[UR36][R160.64+0x20] ;  /* 0x00002024a0787981 */ /* 0x000164000c1e1520 */
.L_x_47:
[----:B------:R-:W-:Y:S05]  /*30b0*/  BSYNC B1 ;  /* 0x0000000000017941 */ /* 0x000fea0003800000 */
.L_x_46:
        /* <DEDUP_REMOVED lines=9> */
.L_x_49:
[----:B------:R-:W-:Y:S05]  /*3150*/  BSYNC B1 ;  /* 0x0000000000017941 */ /* 0x000fea0003800000 */
.L_x_48:
[----:B-----5:R-:W-:Y:S01]  /*3160*/  HADD2.F32 R15, -RZ, R120.H0_H0 ;  /* 0x20000078ff0f7230 */ /* 0x020fe20000004100 */
        /* <DEDUP_REMOVED lines=11> */
.L_x_51:
[----:B------:R-:W-:Y:S05]  /*3220*/  BSYNC B1 ;  /* 0x0000000000017941 */ /* 0x000fea0003800000 */
.L_x_50:
        /* <DEDUP_REMOVED lines=12> */
.L_x_53:
[----:B------:R-:W-:Y:S05]  /*32f0*/  BSYNC B1 ;  /* 0x0000000000017941 */ /* 0x000fea0003800000 */
.L_x_52:
        /* <DEDUP_REMOVED lines=9> */
.L_x_55:
[----:B------:R-:W-:Y:S05]  /*3390*/  BSYNC B1 ;  /* 0x0000000000017941 */ /* 0x000fea0003800000 */
.L_x_54:
        /* <DEDUP_REMOVED lines=9> */
.L_x_57:
[----:B------:R-:W-:Y:S05]  /*3430*/  BSYNC B1 ;  /* 0x0000000000017941 */ /* 0x000fea0003800000 */
.L_x_56:
        /* <DEDUP_REMOVED lines=12> */
.L_x_59:
[----:B------:R-:W-:Y:S05]  /*3500*/  BSYNC B1 ;  /* 0x0000000000017941 */ /* 0x000fea0003800000 */
.L_x_58:
        /* <DEDUP_REMOVED lines=12> */
.L_x_61:
[----:B------:R-:W-:Y:S05]  /*35d0*/  BSYNC B1 ;  /* 0x0000000000017941 */ /* 0x000fea0003800000 */
.L_x_60:
        /* <DEDUP_REMOVED lines=9> */
.L_x_63:
[----:B------:R-:W-:Y:S05]  /*3670*/  BSYNC B1 ;  /* 0x0000000000017941 */ /* 0x000fea0003800000 */
.L_x_62:
        /* <DEDUP_REMOVED lines=9> */
.L_x_65:
[----:B------:R-:W-:Y:S05]  /*3710*/  BSYNC B1 ;  /* 0x0000000000017941 */ /* 0x000fea0003800000 */
.L_x_64:
        /* <DEDUP_REMOVED lines=12> */
.L_x_67:
[----:B------:R-:W-:Y:S05]  /*37e0*/  BSYNC B1 ;  /* 0x0000000000017941 */ /* 0x000fea0003800000 */
.L_x_66:
        /* <DEDUP_REMOVED lines=12> */
.L_x_69:
[----:B------:R-:W-:Y:S05]  /*38b0*/  BSYNC B1 ;  /* 0x0000000000017941 */ /* 0x000fea0003800000 */
.L_x_68:
        /* <DEDUP_REMOVED lines=9> */
.L_x_71:
[----:B------:R-:W-:Y:S05]  /*3950*/  BSYNC B1 ;  /* 0x0000000000017941 */ /* 0x000fea0003800000 */
.L_x_70:
        /* <DEDUP_REMOVED lines=9> */
.L_x_73:
[----:B------:R-:W-:Y:S05]  /*39f0*/  BSYNC B1 ;  /* 0x0000000000017941 */ /* 0x000fea0003800000 */
.L_x_72:
[----:B-----5:R-:W-:Y:S01]  /*3a00*/  HADD2.F32 R15, -RZ, R120.H0_H0 ;  /* 0x20000078ff0f7230 */ /* 0x020fe20000004100 */
[----:B------:R-:W-:Y:S01]  /*3a10*/  ISETP.GT.AND P3, PT, R14, 0x30, PT ;  /* 0x000000300e00780c */ /* 0x000fe20003f64270 */
[----:B------:R-:W-:Y:S03]  /*3a20*/  BSSY B1, `(.L_x_74) ;  /* 0x0000008000017945 */ /* 0x000fe60003800000 */
[----:B------:R-:W-:-:S04]  /*3a30*/  FMUL R122, R15, R154 ;  /* 0x0000009a0f7a7220 */ /* 0x000fc80000400000 */
[----:B------:R-:W-:-:S05]  /*3a40*/  FFMA R122, R143, R153, R122 ;  /* 0x000000998f7a7223 */ /* 0x000fca000000007a */
[----:B------:R-:W-:-:S05]  /*3a50*/  F2FP.F16.F32.PACK_AB R122, RZ, R122 ;  /* 0x0000007aff7a723e */ /* 0x000fca00000000ff */
[----:B------:R0:W-:Y:S01]  /*3a60*/  @P0 STG.E.U16 desc[UR36][R10.64+0x52], R122 ;  /* 0x0000527a0a000986 */ /* 0x0001e2000c101524 */
[----:B------:R-:W-:-:S13]  /*3a70*/  ISETP.GT.AND P0, PT, R3, RZ, P3 ;  /* 0x000000ff0300720c */ /* 0x000fda0001f04270 */
[----:B0-----:R-:W-:Y:S05]  /*3a80*/  @!P0 BRA `(.L_x_75) ;  /* 0x0000000000048947 */ /* 0x001fea0003800000 */
[----:B------:R0:W5:Y:S02]  /*3a90*/  LDG.E.LTC128B.U16 R120, desc[UR36][R156.64+0x60] ;  /* 0x000060249c787981 */ /* 0x000164000c1e1520 */
.L_x_75:
[----:B------:R-:W-:Y:S05]  /*3aa0*/  BSYNC B1 ;  /* 0x0000000000017941 */ /* 0x000fea0003800000 */
.L_x_74:
        /* <DEDUP_REMOVED lines=10> */
.L_x_77:
[----:B------:R-:W-:Y:S05]  /*3b50*/  BSYNC B1 ;  /* 0x0000000000017941 */ /* 0x000fea0003800000 */
.L_x_76:
        /* <DEDUP_REMOVED lines=9> */
.L_x_79:
[----:B------:R-:W-:Y:S05]  /*3bf0*/  BSYNC B1 ;  /* 0x0000000000017941 */ /* 0x000fea0003800000 */
.L_x_78:
        /* <DEDUP_REMOVED lines=9> */
.L_x_81:
[----:B------:R-:W-:Y:S05]  /*3c90*/  BSYNC B1 ;  /* 0x0000000000017941 */ /* 0x000fea0003800000 */
.L_x_80:
        /* <DEDUP_REMOVED lines=10> */
.L_x_83:
[----:B------:R-:W-:Y:S05]  /*3d40*/  BSYNC B1 ;  /* 0x0000000000017941 */ /* 0x000fea0003800000 */
.L_x_82:
[----:B-----5:R-:W-:Y:S01]  /*3d50*/  HADD2.F32 R15, -RZ, R120.H0_H0 ;  /* 0x20000078ff0f7230 */ /* 0x020fe20000004100 */
[----:B------:R-:W-:Y:S04]  /*3d60*/  BSSY B1, `(.L_x_84) ;  /* 0x0000009000017945 */ /* 0x000fe80003800000 */
[----:B------:R-:W-:-:S04]  /*3d70*/  FMUL R15, R15, R154 ;  /* 0x0000009a0f0f7220 */ /* 0x000fc80000400000 */
[----:B------:R-:W-:-:S05]  /*3d80*/  FFMA R15, R148, R153, R15 ;  /* 0x00000099940f7223 */ /* 0x000fca000000000f */
[----:B------:R-:W-:-:S05]  /*3d90*/  F2FP.F16.F32.PACK_AB R15, RZ, R15 ;  /* 0x0000000fff0f723e */ /* 0x000fca00000000ff */
[----:B------:R0:W-:Y:S01]  /*3da0*/  @P0 STG.E.U16 desc[UR36][R6.64+0x70], R15 ;  /* 0x0000700f06000986 */ /* 0x0001e2000c101524 */
[----:B------:R-:W-:-:S04]  /*3db0*/  ISETP.GT.AND P0, PT, R14, 0x39, PT ;  /* 0x000000390e00780c */ /* 0x000fc80003f04270 */
[----:B------:R-:W-:-:S13]  /*3dc0*/  ISETP.GT.AND P5, PT, R3, RZ, P0 ;  /* 0x000000ff0300720c */ /* 0x000fda00007a4270 */
[----:B0-----:R-:W-:Y:S05]  /*3dd0*/  @!P5 BRA `(.L_x_85) ;  /* 0x000000000004d947 */ /* 0x001fea0003800000 */
[----:B------:R0:W5:Y:S02]  /*3de0*/  LDG.E.LTC128B.U16 R120, desc[UR36][R156.64+0x72] ;  /* 0x000072249c787981 */ /* 0x000164000c1e1520 */
.L_x_85:
[----:B------:R-:W-:Y:S05]  /*3df0*/  BSYNC B1 ;  /* 0x0000000000017941 */ /* 0x000fea0003800000 */
.L_x_84:
        /* <DEDUP_REMOVED lines=9> */
.L_x_87:
[----:B------:R-:W-:Y:S05]  /*3e90*/  BSYNC B1 ;  /* 0x0000000000017941 */ /* 0x000fea0003800000 */
.L_x_86:
        /* <DEDUP_REMOVED lines=9> */
.L_x_89:
[----:B------:R-:W-:Y:S05]  /*3f30*/  BSYNC B1 ;  /* 0x0000000000017941 */ /* 0x000fea0003800000 */
.L_x_88:
[----:B-----5:R-:W-:Y:S01]  /*3f40*/  HADD2.F32 R15, -RZ, R120.H0_H0 ;  /* 0x20000078ff0f7230 */ /* 0x020fe20000004100 */
[----:B------:R-:W-:Y:S01]  /*3f50*/  LOP3.LUT R125, R121, 0x10, RZ, 0xfc, !PT ;  /* 0x00000010797d7812 */ /* 0x000fe200078efcff */
[C---:B------:R-:W-:Y:S01]  /*3f60*/  IMAD.SHL.U32 R127, R20.reuse, 0x100, RZ ;  /* 0x00000100147f7824 */ /* 0x040fe200078e00ff */
[----:B------:R-:W-:Y:S02]  /*3f70*/  SHF.L.U64.HI R129, R20, 0x8, R21 ;  /* 0x0000000814817819 */ /* 0x000fe40000010215 */
[----:B------:R-:W-:-:S04]  /*3f80*/  FMUL R14, R15, R154 ;  /* 0x0000009a0f0e7220 */ /* 0x000fc80000400000 */
[----:B------:R-:W-:-:S05]  /*3f90*/  FFMA R14, R151, R153, R14 ;  /* 0x00000099970e7223 */ /* 0x000fca000000000e */
[----:B------:R-:W-:-:S04]  /*3fa0*/  F2FP.F16.F32.PACK_AB R14, RZ, R14 ;  /* 0x0000000eff0e723e */ /* 0x000fc800000000ff */
[----:B------:R-:W-:-:S05]  /*3fb0*/  PRMT R15, R14, 0x7610, R15 ;  /* 0x000076100e0f7816 */ /* 0x000fca000000000f */
[----:B------:R1:W-:Y:S01]  /*3fc0*/  @P5 STG.E.U16 desc[UR36][R10.64+0x72], R15 ;  /* 0x0000720f0a005986 */ /* 0x0003e2000c101524 */
[----:B------:R-:W-:-:S05]  /*3fd0*/  IADD3 R142, P5, R125, R6, RZ ;  /* 0x000000067d8e7210 */ /* 0x000fca0007fbe0ff */
[----:B------:R-:W-:Y:S01]  /*3fe0*/  IMAD.X R143, R123, 0x1, R7, P5 ;  /* 0x000000017b8f7824 */ /* 0x000fe200028e0607 */
[----:B------:R-:W-:-:S05]  /*3ff0*/  IADD3 R14, P5, R127, R8, RZ ;  /* 0x000000087f0e7210 */ /* 0x000fca0007fbe0ff */
[----:B-1----:R-:W-:Y:S01]  /*4000*/  IMAD.X R15, R129, 0x1, R9, P5 ;  /* 0x00000001810f7824 */ /* 0x002fe200028e0609 */
[----:B------:R-:W-:-:S13]  /*4010*/  ISETP.GT.AND P5, PT, R3, 0x80, P4 ;  /* 0x000000800300780c */ /* 0x000fda00027a4270 */
[----:B------:R-:W2:Y:S01]  /*4020*/  @P5 LDG.E.LTC128B.U16 R120, desc[UR36][R14.64] ;  /* 0x000000240e785981 */ /* 0x000ea2000c1e1520 */
[----:B------:R-:W-:Y:S02]  /*4030*/  LOP3.LUT R131, R121, 0x12, RZ, 0xfc, !PT ;  /* 0x0000001279837812 */ /* 0x000fe400078efcff */
[----:B------:R-:W-:Y:S01]  /*4040*/  LOP3.LUT R133, R127, 0x2, RZ, 0xfc, !PT ;  /* 0x000000027f857812 */ /* 0x000fe200078efcff */
[----:B--2---:R-:W-:-:S05]  /*4050*/  HADD2.F32 R21, -RZ, R120.H0_H0 ;  /* 0x20000078ff157230 */ /* 0x004fca0000004100 */
        /* <DEDUP_REMOVED lines=8> */
[----:B------:R-:W-:Y:S01]  /*40e0*/  IMAD.X R135, R129, 0x1, R9, P5 ;  /* 0x0000000181877824 */ /* 0x000fe200028e0609 */
[----:B------:R-:W-:-:S13]  /*40f0*/  ISETP.GT.AND P5, PT, R3, 0x80, P6 ;  /* 0x000000800300780c */ /* 0x000fda00037a4270 */
[----:B------:R-:W2:Y:S01]  /*4100*/  @P5 LDG.E.LTC128B.U16 R120, desc[UR36][R134.64] ;  /* 0x0000002486785981 */ /* 0x000ea2000c1e1520 */
[----:B------:R-:W-:Y:S01]  /*4110*/  BSSY B1, `(.L_x_90) ;  /* 0x000000e000017945 */ /* 0x000fe20003800000 */
[----:B--2---:R-:W-:-:S05]  /*4120*/  HADD2.F32 R21, -RZ, R120.H0_H0 ;  /* 0x20000078ff157230 */ /* 0x004fca0000004100 */
[----:B------:R-:W-:-:S04]  /*4130*/  FMUL R20, R21, R154 ;  /* 0x0000009a15147220 */ /* 0x000fc80000400000 */
[----:B------:R-:W-:-:S05]  /*4140*/  FFMA R20, R89, R153, R20 ;  /* 0x0000009959147223 */ /* 0x000fca0000000014 */
[----:B------:R-:W-:-:S04]  /*4150*/  F2FP.F16.F32.PACK_AB R20, RZ, R20 ;  /* 0x00000014ff14723e */ /* 0x000fc800000000ff */
[----:B------:R-:W-:-:S05]  /*4160*/  PRMT R21, R20, 0x7610, R21 ;  /* 0x0000761014157816 */ /* 0x000fca0000000015 */
[----:B------:R2:W-:Y:S01]  /*4170*/  @P5 STG.E.U16 desc[UR36][R162.64], R21 ;  /* 0x00000015a2005986 */ /* 0x0005e2000c101524 */
[----:B-1----:R-:W-:-:S05]  /*4180*/  IADD3 R88, P5, R121, R10, RZ ;  /* 0x0000000a79587210 */ /* 0x002fca0007fbe0ff */
[----:B------:R-:W-:Y:S01]  /*4190*/  IMAD.X R89, R123, 0x1, R11, P5 ;  /* 0x000000017b597824 */ /* 0x000fe200028e060b */
[----:B------:R-:W-:-:S05]  /*41a0*/  IADD3 R20, P5, R127, R4, RZ ;  /* 0x000000047f147210 */ /* 0x000fca0007fbe0ff */
[----:B--2---:R-:W-:Y:S01]  /*41b0*/  IMAD.X R21, R129, 0x1, R5, P5 ;  /* 0x0000000181157824 */ /* 0x004fe200028e0605 */
[----:B------:R-:W-:-:S13]  /*41c0*/  ISETP.GT.AND P5, PT, R3, 0x88, P4 ;  /* 0x000000880300780c */ /* 0x000fda00027a4270 */
[----:B------:R-:W-:Y:S05]  /*41d0*/  @!P5 BRA `(.L_x_91) ;  /* 0x000000000004d947 */ /* 0x000fea0003800000 */
[----:B------:R1:W5:Y:S02]  /*41e0*/  LDG.E.LTC128B.U16 R120, desc[UR36][R20.64] ;  /* 0x0000002414787981 */ /* 0x000364000c1e1520 */
.L_x_91:
[----:B------:R-:W-:Y:S05]  /*41f0*/  BSYNC B1 ;  /* 0x0000000000017941 */ /* 0x000fea0003800000 */
.L_x_90:
[----:B-----5:R-:W-:Y:S01]  /*4200*/  HADD2.F32 R135, -RZ, R120.H0_H0 ;  /* 0x20000078ff877230 */ /* 0x020fe20000004100 */
[----:B------:R-:W-:Y:S04]  /*4210*/  BSSY B1, `(.L_x_92) ;  /* 0x000000c000017945 */ /* 0x000fe80003800000 */
[----:B------:R-:W-:-:S04]  /*4220*/  FMUL R135, R135, R154 ;  /* 0x0000009a87877220 */ /* 0x000fc80000400000 */
[----:B------:R-:W-:-:S05]  /*4230*/  FFMA R135, R90, R153, R135 ;  /* 0x000000995a877223 */ /* 0x000fca0000000087 */
[----:B------:R-:W-:-:S05]  /*4240*/  F2FP.F16.F32.PACK_AB R135, RZ, R135 ;  /* 0x00000087ff87723e */ /* 0x000fca00000000ff */
[----:B------:R2:W-:Y:S01]  /*4250*/  @P5 STG.E.U16 desc[UR36][R88.64], R135 ;  /* 0x0000008758005986 */ /* 0x0005e2000c101524 */
[----:B------:R-:W-:-:S05]  /*4260*/  IADD3 R136, P5, R23, R10, RZ ;  /* 0x0000000a17887210 */ /* 0x000fca0007fbe0ff */
[----:B------:R-:W-:Y:S01]  /*4270*/  IMAD.X R137, R123, 0x1, R11, P5 ;  /* 0x000000017b897824 */ /* 0x000fe200028e060b */
[----:B------:R-:W-:-:S13]  /*4280*/  ISETP.GT.AND P5, PT, R3, 0x88, P6 ;  /* 0x000000880300780c */ /* 0x000fda00037a4270 */
[----:B--2---:R-:W-:Y:S05]  /*4290*/  @!P5 BRA `(.L_x_93) ;  /* 0x00000000000cd947 */ /* 0x004fea0003800000 */
[----:B------:R-:W-:-:S05]  /*42a0*/  IADD3 R134, P6, R133, R4, RZ ;  /* 0x0000000485867210 */ /* 0x000fca0007fde0ff */
[----:B------:R-:W-:-:S05]  /*42b0*/  IMAD.X R135, R129, 0x1, R5, P6 ;  /* 0x0000000181877824 */ /* 0x000fca00030e0605 */
[----:B------:R2:W5:Y:S03]  /*42c0*/  LDG.E.LTC128B.U16 R120, desc[UR36][R134.64] ;  /* 0x0000002486787981 */ /* 0x000566000c1e1520 */
.L_x_93:
[----:B------:R-:W-:Y:S05]  /*42d0*/  BSYNC B1 ;  /* 0x0000000000017941 */ /* 0x000fea0003800000 */
.L_x_92:
[----:B--2--5:R-:W-:Y:S01]  /*42e0*/  HADD2.F32 R135, -RZ, R120.H0_H0 ;  /* 0x20000078ff877230 */ /* 0x024fe20000004100 */
[----:B------:R-:W-:-:S04]  /*42f0*/  LOP3.LUT P6, RZ, R152, 0x4, RZ, 0xc0, !PT ;  /* 0x0000000498ff7812 */ /* 0x000fc800078cc0ff */
[----:B------:R-:W-:Y:S01]  /*4300*/  FMUL R90, R135, R154 ;  /* 0x0000009a875a7220 */ /* 0x000fe20000400000 */
[----:B------:R-:W-:-:S03]  /*4310*/  LOP3.LUT R135, R121, 0x20, RZ, 0xfc, !PT ;  /* 0x0000002079877812 */ /* 0x000fc600078efcff */
[----:B------:R-:W-:Y:S01]  /*4320*/  FFMA R90, R91, R153, R90 ;  /* 0x000000995b5a7223 */ /* 0x000fe2000000005a */
[----:B------:R-:W-:-:S04]  /*4330*/  LOP3.LUT R91, R127, 0x10, RZ, 0xfc, !PT ;  /* 0x000000107f5b7812 */ /* 0x000fc800078efcff */
[----:B------:R-:W-:-:S05]  /*4340*/  F2FP.F16.F32.PACK_AB R90, RZ, R90 ;  /* 0x0000005aff5a723e */ /* 0x000fca00000000ff */
[----:B------:R2:W-:Y:S01]  /*4350*/  @P5 STG.E.U16 desc[UR36][R136.64], R90 ;  /* 0x0000005a88005986 */ /* 0x0005e2000c101524 */
[----:B------:R-:W-:-:S05]  /*4360*/  IADD3 R144, P5, R135, R6, RZ ;  /* 0x0000000687907210 */ /* 0x000fca0007fbe0ff */
[----:B------:R-:W-:Y:S01]  /*4370*/  IMAD.X R145, R123, 0x1, R7, P5 ;  /* 0x000000017b917824 */ /* 0x000fe200028e0607 */
[----:B------:R-:W-:-:S05]  /*4380*/  IADD3 R148, P5, R91, R8, RZ ;  /* 0x000000085b947210 */ /* 0x000fca0007fbe0ff */
[----:B------:R-:W-:Y:S01]  /*4390*/  IMAD.X R149, R129, 0x1, R9, P5 ;  /* 0x0000000181957824 */ /* 0x000fe200028e0609 */
[----:B------:R-:W-:-:S13]  /*43a0*/  ISETP.GT.AND P5, PT, R3, 0x80, P6 ;  /* 0x000000800300780c */ /* 0x000fda00037a4270 */
[----:B------:R-:W3:Y:S01]  /*43b0*/  @P5 LDG.E.LTC128B.U16 R120, desc[UR36][R148.64] ;  /* 0x0000002494785981 */ /* 0x000ee2000c1e1520 */
[----:B--2---:R-:W-:Y:S01]  /*43c0*/  LOP3.LUT R137, R121, 0x22, RZ, 0xfc, !PT ;  /* 0x0000002279897812 */ /* 0x004fe200078efcff */
[----:B---3--:R-:W-:-:S05]  /*43d0*/  HADD2.F32 R139, -RZ, R120.H0_H0 ;  /* 0x20000078ff8b7230 */ /* 0x008fca0000004100 */
[----:B------:R-:W-:-:S04]  /*43e0*/  FMUL R139, R139, R154 ;  /* 0x0000009a8b8b7220 */ /* 0x000fc80000400000 */
[----:B------:R-:W-:-:S05]  /*43f0*/  FFMA R139, R92, R153, R139 ;  /* 0x000000995c8b7223 */ /* 0x000fca000000008b */
[----:B------:R-:W-:-:S04]  /*4400*/  F2FP.F16.F32.PACK_AB R139, RZ, R139 ;  /* 0x0000008bff8b723e */ /* 0x000fc800000000ff */
[----:B------:R-:W-:Y:S02]  /*4410*/  PRMT R92, R139, 0x7610, R92 ;  /* 0x000076108b5c7816 */ /* 0x000fe4000000005c */
[----:B------:R-:W-:-:S03]  /*4420*/  LOP3.LUT R139, R127, 0x12, RZ, 0xfc, !PT ;  /* 0x000000127f8b7812 */ /* 0x000fc600078efcff */
[----:B------:R2:W-:Y:S01]  /*4430*/  @P5 STG.E.U16 desc[UR36][R142.64], R92 ;  /* 0x0000005c8e005986 */ /* 0x0005e2000c101524 */
[----:B------:R-:W-:-:S05]  /*4440*/  IADD3 R146, P5, R137, R6, RZ ;  /* 0x0000000689927210 */ /* 0x000fca0007fbe0ff */
[----:B------:R-:W-:Y:S01]  /*4450*/  IMAD.X R147, R123, 0x1, R7, P5 ;  /* 0x000000017b937824 */ /* 0x000fe200028e0607 */
[----:B------:R-:W-:-:S05]  /*4460*/  IADD3 R148, P5, R139, R8, RZ ;  /* 0x000000088b947210 */ /* 0x000fca0007fbe0ff */
[----:B------:R-:W-:Y:S01]  /*4470*/  IMAD.X R149, R129, 0x1, R9, P5 ;  /* 0x0000000181957824 */ /* 0x000fe200028e0609 */
[----:B------:R-:W-:-:S04]  /*4480*/  LOP3.LUT P5, RZ, R152, 0x8, RZ, 0xc0, !PT ;  /* 0x0000000898ff7812 */ /* 0x000fc800078ac0ff */
[----:B------:R-:W-:-:S13]  /*4490*/  ISETP.GT.AND P5, PT, R3, 0x80, P5 ;  /* 0x000000800300780c */ /* 0x000fda0002fa4270 */
[----:B------:R-:W3:Y:S01]  /*44a0*/  @P5 LDG.E.LTC128B.U16 R120, desc[UR36][R148.64] ;  /* 0x0000002494785981 */ /* 0x000ee2000c1e1520 */
[----:B------:R-:W-:Y:S01]  /*44b0*/  BSSY B1, `(.L_x_94) ;  /* 0x000000e000017945 */ /* 0x000fe20003800000 */
[----:B---3--:R-:W-:Y:S01]  /*44c0*/  HADD2.F32 R151, -RZ, R120.H0_H0 ;  /* 0x20000078ff977230 */ /* 0x008fe20000004100 */
[----:B--2---:R-:W-:-:S04]  /*44d0*/  PRMT R92, R120, 0x7610, R92 ;  /* 0x00007610785c7816 */ /* 0x004fc8000000005c */
        /* <DEDUP_REMOVED lines=11> */
.L_x_95:
[----:B------:R-:W-:Y:S05]  /*4590*/  BSYNC B1 ;  /* 0x0000000000017941 */ /* 0x000fea0003800000 */
.L_x_94:
[----:B--2--5:R-:W-:Y:S01]  /*45a0*/  HADD2.F32 R93, -RZ, R92.H0_H0 ;  /* 0x2000005cff5d7230 */ /* 0x024fe20000004100 */
[----:B------:R-:W-:Y:S01]  /*45b0*/  LOP3.LUT P6, RZ, R152, 0x8, RZ, 0xc0, !PT ;  /* 0x0000000898ff7812 */ /* 0x000fe200078cc0ff */
[----:B------:R-:W-:Y:S03]  /*45c0*/  BSSY B1, `(.L_x_96) ;  /* 0x000000c000017945 */ /* 0x000fe60003800000 */
        /* <DEDUP_REMOVED lines=11> */
.L_x_97:
[----:B------:R-:W-:Y:S05]  /*4680*/  BSYNC B1 ;  /* 0x0000000000017941 */ /* 0x000fea0003800000 */
.L_x_96:
        /* <DEDUP_REMOVED lines=30> */
[----:B---3--:R-:W-:-:S05]  /*4870*/  HADD2.F32 R155, -RZ, R92.H0_H0 ;  /* 0x2000005cff9b7230 */ /* 0x008fca0000004100 */
[----:B------:R-:W-:-:S04]  /*4880*/  FMUL R90, R155, R154 ;  /* 0x0000009a9b5a7220 */ /* 0x000fc80000400000 */
[----:B------:R-:W-:-:S05]  /*4890*/  FFMA R90, R97, R153, R90 ;  /* 0x00000099615a7223 */ /* 0x000fca000000005a */
[----:B------:R-:W-:-:S05]  /*48a0*/  F2FP.F16.F32.PACK_AB R90, RZ, R90 ;  /* 0x0000005aff5a723e */ /* 0x000fca00000000ff */
[----:B------:R3:W-:Y:S01]  /*48b0*/  @P5 STG.E.U16 desc[UR36][R146.64], R90 ;  /* 0x0000005a92005986 */ /* 0x0007e2000c101524 */
[----:B--2---:R-:W-:-:S05]  /*48c0*/  IADD3 R144, P5, R135, R10, RZ ;  /* 0x0000000a87907210 */ /* 0x004fca0007fbe0ff */
[----:B------:R-:W-:Y:S01]  /*48d0*/  IMAD.X R145, R123, 0x1, R11, P5 ;  /* 0x000000017b917824 */ /* 0x000fe200028e060b */
[----:B------:R-:W-:-:S13]  /*48e0*/  ISETP.GT.AND P5, PT, R3, 0x88, P6 ;  /* 0x000000880300780c */ /* 0x000fda00037a4270 */
[----:B---3--:R-:W-:Y:S05]  /*48f0*/  @!P5 BRA `(.L_x_99) ;  /* 0x00000000000cd947 */ /* 0x008fea0003800000 */
[----:B------:R-:W-:-:S05]  /*4900*/  IADD3 R96, P6, R93, R4, RZ ;  /* 0x000000045d607210 */ /* 0x000fca0007fde0ff */
[----:B------:R-:W-:-:S05]  /*4910*/  IMAD.X R97, R129, 0x1, R5, P6 ;  /* 0x0000000181617824 */ /* 0x000fca00030e0605 */
[----:B------:R2:W5:Y:S03]  /*4920*/  LDG.E.LTC128B.U16 R92, desc[UR36][R96.64] ;  /* 0x00000024605c7981 */ /* 0x000566000c1e1520 */
.L_x_99:
[----:B------:R-:W-:Y:S05]  /*4930*/  BSYNC B1 ;  /* 0x0000000000017941 */ /* 0x000fea0003800000 */
.L_x_98:
        /* <DEDUP_REMOVED lines=14> */
.L_x_101:
[----:B------:R-:W-:Y:S05]  /*4a20*/  BSYNC B1 ;  /* 0x0000000000017941 */ /* 0x000fea0003800000 */
.L_x_100:
        /* <DEDUP_REMOVED lines=22> */
[----:B0---4-:R-:W-:-:S05]  /*4b90*/  IADD3 R160, P5, R145, R6, RZ ;  /* 0x0000000691a07210 */ /* 0x011fca0007fbe0ff */
        /* <DEDUP_REMOVED lines=15> */
[----:B0-----:R-:W-:Y:S05]  /*4c90*/  @!P5 BRA `(.L_x_103) ;  /* 0x00000000000cd947 */ /* 0x001fea0003800000 */
[----:B------:R-:W-:-:S05]  /*4ca0*/  IADD3 R100, P6, R99, R4, RZ ;  /* 0x0000000463647210 */ /* 0x000fca0007fde0ff */
[----:B------:R-:W-:-:S05]  /*4cb0*/  IMAD.X R101, R129, 0x1, R5, P6 ;  /* 0x0000000181657824 */ /* 0x000fca00030e0605 */
[----:B------:R0:W5:Y:S03]  /*4cc0*/  LDG.E.LTC128B.U16 R92, desc[UR36][R100.64] ;  /* 0x00000024645c7981 */ /* 0x000166000c1e1520 */
.L_x_103:
[----:B------:R-:W-:Y:S05]  /*4cd0*/  BSYNC B1 ;  /* 0x0000000000017941 */ /* 0x000fea0003800000 */
.L_x_102:
[----:B0----5:R-:W-:Y:S01]  /*4ce0*/  HADD2.F32 R101, -RZ, R92.H0_H0 ;  /* 0x2000005cff657230 */ /* 0x021fe20000004100 */
        /* <DEDUP_REMOVED lines=9> */
[----:B0-----:R-:W-:Y:S05]  /*4d80*/  @!P5 BRA `(.L_x_105) ;  /* 0x00000000000cd947 */ /* 0x001fea0003800000 */
[----:B------:R-:W-:-:S05]  /*4d90*/  IADD3 R100, P6, R147, R4, RZ ;  /* 0x0000000493647210 */ /* 0x000fca0007fde0ff */
[----:B------:R-:W-:-:S05]  /*4da0*/  IMAD.X R101, R129, 0x1, R5, P6 ;  /* 0x0000000181657824 */ /* 0x000fca00030e0605 */
[----:B------:R0:W5:Y:S03]  /*4db0*/  LDG.E.LTC128B.U16 R92, desc[UR36][R100.64] ;  /* 0x00000024645c7981 */ /* 0x000166000c1e1520 */
.L_x_105:
[----:B------:R-:W-:Y:S05]  /*4dc0*/  BSYNC B1 ;  /* 0x0000000000017941 */ /* 0x000fea0003800000 */
.L_x_104:
[----:B0----5:R-:W-:Y:S01]  /*4dd0*/  HADD2.F32 R101, -RZ, R92.H0_H0 ;  /* 0x2000005cff657230 */ /* 0x021fe20000004100 */
        /* <DEDUP_REMOVED lines=12> */
[----:B------:R-:W2:Y:S01]  /*4ea0*/  @P5 LDG.E.LTC128B.U16 R92, desc[UR36][R166.64] ;  /* 0x00000024a65c5981 */ /* 0x000ea2000c1e1520 */
[----:B0-----:R-:W-:Y:S01]  /*4eb0*/  LOP3.LUT R149, R121, 0x52, RZ, 0xfc, !PT ;  /* 0x0000005279957812 */ /* 0x001fe200078efcff */
[----:B--2---:R-:W-:-:S05]  /*4ec0*/  HADD2.F32 R151, -RZ, R92.H0_H0 ;  /* 0x2000005cff977230 */ /* 0x004fca0000004100 */
        /* <DEDUP_REMOVED lines=12> */
[----:B------:R-:W2:Y:S01]  /*4f90*/  @P5 LDG.E.LTC128B.U16 R92, desc[UR36][R166.64] ;  /* 0x00000024a65c5981 */ /* 0x000ea2000c1e1520 */
[----:B------:R-:W-:Y:S01]  /*4fa0*/  BSSY B1, `(.L_x_106) ;  /* 0x000000d000017945 */ /* 0x000fe20003800000 */
[----:B--2---:R-:W-:-:S05]  /*4fb0*/  HADD2.F32 R155, -RZ, R92.H0_H0 ;  /* 0x2000005cff9b7230 */ /* 0x004fca0000004100 */
[----:B------:R-:W-:-:S04]  /*4fc0*/  FMUL R90, R155, R154 ;  /* 0x0000009a9b5a7220 */ /* 0x000fc80000400000 */
[----:B------:R-:W-:-:S05]  /*4fd0*/  FFMA R90, R105, R153, R90 ;  /* 0x00000099695a7223 */ /* 0x000fca000000005a */
[----:B------:R-:W-:-:S05]  /*4fe0*/  F2FP.F16.F32.PACK_AB R90, RZ, R90 ;  /* 0x0000005aff5a723e */ /* 0x000fca00000000ff */
[----:B------:R2:W-:Y:S01]  /*4ff0*/  @P5 STG.E.U16 desc[UR36][R160.64], R90 ;  /* 0x0000005aa0005986 */ /* 0x0005e2000c101524 */
[----:B0-----:R-:W-:-:S05]  /*5000*/  IADD3 R156, P5, R97, R10, RZ ;  /* 0x0000000a619c7210 */ /* 0x001fca0007fbe0ff */
[----:B------:R-:W-:Y:S01]  /*5010*/  IMAD.X R157, R123, 0x1, R11, P5 ;  /* 0x000000017b9d7824 */ /* 0x000fe200028e060b */
[----:B------:R-:W-:-:S13]  /*5020*/  ISETP.GT.AND P5, PT, R3, 0x88, P6 ;  /* 0x000000880300780c */ /* 0x000fda00037a4270 */
[----:B--2---:R-:W-:Y:S05]  /*5030*/  @!P5 BRA `(.L_x_107) ;  /* 0x00000000000cd947 */ /* 0x004fea0003800000 */
[----:B------:R-:W-:-:S05]  /*5040*/  IADD3 R104, P6, R101, R4, RZ ;  /* 0x0000000465687210 */ /* 0x000fca0007fde0ff */
[----:B------:R-:W-:-:S05]  /*5050*/  IMAD.X R105, R129, 0x1, R5, P6 ;  /* 0x0000000181697824 */ /* 0x000fca00030e0605 */
[----:B------:R0:W5:Y:S03]  /*5060*/  LDG.E.LTC128B.U16 R92, desc[UR36][R104.64] ;  /* 0x00000024685c7981 */ /* 0x000166000c1e1520 */
.L_x_107:
[----:B------:R-:W-:Y:S05]  /*5070*/  BSYNC B1 ;  /* 0x0000000000017941 */ /* 0x000fea0003800000 */
.L_x_106:
        /* <DEDUP_REMOVED lines=14> */
.L_x_109:
[----:B------:R-:W-:Y:S05]  /*5160*/  BSYNC B1 ;  /* 0x0000000000017941 */ /* 0x000fea0003800000 */
.L_x_108:
        /* <DEDUP_REMOVED lines=14> */
[----:B------:R-:W-:Y:S01]  /*5250*/  LOP3.LUT R157, R127, 0x52, RZ, 0xfc, !PT ;  /* 0x000000527f9d7812 */ /* 0x000fe200078efcff */
        /* <DEDUP_REMOVED lines=9> */
[----:B0-----:R-:W-:-:S05]  /*52f0*/  IADD3 R160, P5, R157, R8, RZ ;  /* 0x000000089da07210 */ /* 0x001fca0007fbe0ff */
        /* <DEDUP_REMOVED lines=17> */
.L_x_111:
[----:B------:R-:W-:Y:S05]  /*5410*/  BSYNC B1 ;  /* 0x0000000000017941 */ /* 0x000fea0003800000 */
.L_x_110:
        /* <DEDUP_REMOVED lines=14> */
.L_x_113:
[----:B------:R-:W-:Y:S05]  /*5500*/  BSYNC B1 ;  /* 0x0000000000017941 */ /* 0x000fea0003800000 */
.L_x_112:
[----:B0----5:R-:W-:-:S05]  /*5510*/  HADD2.F32 R109, -RZ, R92.H0_H0 ;  /* 0x2000005cff6d7230 */ /* 0x021fca0000004100 */
        /* <DEDUP_REMOVED lines=39> */
.L_x_115:
[----:B------:R-:W-:Y:S05]  /*5790*/  BSYNC B1 ;  /* 0x0000000000017941 */ /* 0x000fea0003800000 */
.L_x_114:
[----:B0----5:R-:W-:Y:S01]  /*57a0*/  HADD2.F32 R7, -RZ, R92.H0_H0 ;  /* 0x2000005cff077230 */ /* 0x021fe20000004100 */
        /* <DEDUP_REMOVED lines=12> */
.L_x_117:
[----:B------:R-:W-:Y:S05]  /*5870*/  BSYNC B1 ;  /* 0x0000000000017941 */ /* 0x000fea0003800000 */
.L_x_116:
[----:B0----5:R-:W-:Y:S01]  /*5880*/  HADD2.F32 R7, -RZ, R92.H0_H0 ;  /* 0x2000005cff077230 */ /* 0x021fe20000004100 */
[----:B------:R-:W-:-:S04]  /*5890*/  LOP3.LUT R113, R127, 0x70, RZ, 0xfc, !PT ;  /* 0x000000707f717812 */ /* 0x000fc800078efcff */
        /* <DEDUP_REMOVED lines=8> */
[----:B0-----:R-:W-:Y:S01]  /*5920*/  IMAD.X R7, R129, 0x1, R9, P5 ;  /* 0x0000000181077824 */ /* 0x001fe200028e0609 */
[----:B------:R-:W-:-:S13]  /*5930*/  ISETP.GT.AND P5, PT, R3, 0x80, P1 ;  /* 0x000000800300780c */ /* 0x000fda0000fa4270 */
[----:B------:R-:W2:Y:S02]  /*5940*/  @P5 LDG.E.LTC128B.U16 R92, desc[UR36][R6.64] ;  /* 0x00000024065c5981 */ /* 0x000ea4000c1e1520 */
[----:B--2---:R-:W-:-:S05]  /*5950*/  HADD2.F32 R115, -RZ, R92.H0_H0 ;  /* 0x2000005cff737230 */ /* 0x004fca0000004100 */
[----:B------:R-:W-:-:S04]  /*5960*/  FMUL R115, R115, R154 ;  /* 0x0000009a73737220 */ /* 0x000fc80000400000 */
[----:B------:R-:W-:-:S05]  /*5970*/  FFMA R115, R116, R153, R115 ;  /* 0x0000009974737223 */ /* 0x000fca0000000073 */
[----:B------:R-:W-:-:S04]  /*5980*/  F2FP.F16.F32.PACK_AB R115, RZ, R115 ;  /* 0x00000073ff73723e */ /* 0x000fc800000000ff */
[----:B------:R-:W-:Y:S02]  /*5990*/  PRMT R90, R115, 0x7610, R90 ;  /* 0x00007610735a7816 */ /* 0x000fe4000000005a */
[----:B------:R-:W-:-:S03]  /*59a0*/  LOP3.LUT R115, R127, 0x72, RZ, 0xfc, !PT ;  /* 0x000000727f737812 */ /* 0x000fc600078efcff */
[----:B------:R-:W-:Y:S01]  /*59b0*/  @P5 STG.E.U16 desc[UR36][R162.64], R90 ;  /* 0x0000005aa2005986 */ /* 0x000fe2000c101524 */
        /* <DEDUP_REMOVED lines=13> */
[----:B------:R-:W-:-:S05]  /*5a90*/  IADD3 R6, P5, R12, R121, RZ ;  /* 0x000000790c067210 */ /* 0x000fca0007fbe0ff */
[----:B0-----:R-:W-:Y:S01]  /*5aa0*/  IMAD.X R7, R13, 0x1, R123, P5 ;  /* 0x000000010d077824 */ /* 0x001fe200028e067b */
[----:B------:R-:W-:-:S13]  /*5ab0*/  ISETP.GT.AND P5, PT, R3, 0x88, P1 ;  /* 0x000000880300780c */ /* 0x000fda0000fa4270 */
[----:B------:R-:W-:Y:S05]  /*5ac0*/  @!P5 BRA `(.L_x_119) ;  /* 0x00000000000cd947 */ /* 0x000fea0003800000 */
[----:B------:R-:W-:-:S05]  /*5ad0*/  IADD3 R8, P6, R113, R4, RZ ;  /* 0x0000000471087210 */ /* 0x000fca0007fde0ff */
[----:B------:R-:W-:-:S05]  /*5ae0*/  IMAD.X R9, R129, 0x1, R5, P6 ;  /* 0x0000000181097824 */ /* 0x000fca00030e0605 */
[----:B------:R0:W5:Y:S03]  /*5af0*/  LDG.E.LTC128B.U16 R92, desc[UR36][R8.64] ;  /* 0x00000024085c7981 */ /* 0x000166000c1e1520 */
.L_x_119:
[----:B------:R-:W-:Y:S05]  /*5b00*/  BSYNC B1 ;  /* 0x0000000000017941 */ /* 0x000fea0003800000 */
.L_x_118:
        /* <DEDUP_REMOVED lines=8> */
[----:B------:R-:W-:-:S05]  /*5b90*/  IADD3 R4, P5, R115, R4, RZ ;  /* 0x0000000473047210 */ /* 0x000fca0007fbe0ff */
[----:B------:R-:W-:Y:S01]  /*5ba0*/  IMAD.X R5, R129, 0x1, R5, P5 ;  /* 0x0000000181057824 */ /* 0x000fe200028e0605 */
[----:B------:R-:W-:-:S13]  /*5bb0*/  ISETP.GT.AND P5, PT, R3, 0x88, P0 ;  /* 0x000000880300780c */ /* 0x000fda00007a4270 */
[----:B0-----:R-:W-:Y:S05]  /*5bc0*/  @!P5 BRA `(.L_x_121) ;  /* 0x000000000004d947 */ /* 0x001fea0003800000 */
[----:B------:R0:W5:Y:S02]  /*5bd0*/  LDG.E.LTC128B.U16 R92, desc[UR36][R4.64] ;  /* 0x00000024045c7981 */ /* 0x000164000c1e1520 */
.L_x_121:
[----:B------:R-:W-:Y:S05]  /*5be0*/  BSYNC B1 ;  /* 0x0000000000017941 */ /* 0x000fea0003800000 */
.L_x_120:
[----:B0----5:R-:W-:Y:S01]  /*5bf0*/  HADD2.F32 R5, -RZ, R92.H0_H0 ;  /* 0x2000005cff057230 */ /* 0x021fe20000004100 */
[----:B------:R-:W-:Y:S04]  /*5c00*/  BSSY B1, `(.L_x_122) ;  /* 0x000000d000017945 */ /* 0x000fe80003800000 */
        /* <DEDUP_REMOVED lines=10> */
[----:B------:R-:W-:Y:S05]  /*5cb0*/  @!P5 BRA `(.L_x_123) ;  /* 0x000000000004d947 */ /* 0x000fea0003800000 */
[----:B------:R0:W5:Y:S02]  /*5cc0*/  LDG.E.LTC128B.U16 R92, desc[UR36][R4.64] ;  /* 0x00000024045c7981 */ /* 0x000164000c1e1520 */
.L_x_123:
[----:B------:R-:W-:Y:S05]  /*5cd0*/  BSYNC B1 ;  /* 0x0000000000017941 */ /* 0x000fea0003800000 */
.L_x_122:
[----:B-----5:R-:W-:Y:S01]  /*5ce0*/  HADD2.F32 R9, -RZ, R92.H0_H0 ;  /* 0x2000005cff097230 */ /* 0x020fe20000004100 */
        /* <DEDUP_REMOVED lines=13> */
.L_x_125:
[----:B------:R-:W-:Y:S05]  /*5dc0*/  BSYNC B1 ;  /* 0x0000000000017941 */ /* 0x000fea0003800000 */
.L_x_124:
[----:B--2--5:R-:W-:Y:S01]  /*5dd0*/  HADD2.F32 R9, -RZ, R92.H0_H0 ;  /* 0x2000005cff097230 */ /* 0x024fe20000004100 */
[----:B------:R-:W-:Y:S04]  /*5de0*/  BSSY B1, `(.L_x_126) ;  /* 0x000000d000017945 */ /* 0x000fe80003800000 */
[----:B------:R-:W-:-:S04]  /*5df0*/  FMUL R8, R9, R154 ;  /* 0x0000009a09087220 */ /* 0x000fc80000400000 */
[----:B------:R-:W-:-:S05]  /*5e00*/  FFMA R8, R57, R153, R8 ;  /* 0x0000009939087223 */ /* 0x000fca0000000008 */
[----:B------:R-:W-:-:S04]  /*5e10*/  F2FP.F16.F32.PACK_AB R8, RZ, R8 ;  /* 0x00000008ff08723e */ /* 0x000fc800000000ff */
[----:B------:R-:W-:-:S05]  /*5e20*/  PRMT R9, R8, 0x7610, R9 ;  /* 0x0000761008097816 */ /* 0x000fca0000000009 */
[----:B------:R2:W-:Y:S01]  /*5e30*/  @P5 STG.E.U16 desc[UR36][R162.64], R9 ;  /* 0x00000009a2005986 */ /* 0x0005e2000c101524 */
[----:B------:R-:W-:-:S05]  /*5e40*/  IADD3 R8, P5, R88, R121, RZ ;  /* 0x0000007958087210 */ /* 0x000fca0007fbe0ff */
[----:B--2---:R-:W-:Y:S01]  /*5e50*/  IMAD.X R9, R89, 0x1, R123, P5 ;  /* 0x0000000159097824 */ /* 0x004fe200028e067b */
[----:B------:R-:W-:-:S05]  /*5e60*/  IADD3 R10, P5, R20, R127, RZ ;  /* 0x0000007f140a7210 */ /* 0x000fca0007fbe0ff */
[----:B------:R-:W-:Y:S01]  /*5e70*/  IMAD.X R11, R21, 0x1, R129, P5 ;  /* 0x00000001150b7824 */ /* 0x000fe200028e0681 */
[----:B------:R-:W-:-:S13]  /*5e80*/  ISETP.GT.AND P5, PT, R3, 0x108, P4 ;  /* 0x000001080300780c */ /* 0x000fda00027a4270 */
[----:B------:R-:W-:Y:S05]  /*5e90*/  @!P5 BRA `(.L_x_127) ;  /* 0x000000000004d947 */ /* 0x000fea0003800000 */
[----:B------:R2:W5:Y:S02]  /*5ea0*/  LDG.E.LTC128B.U16 R92, desc[UR36][R10.64] ;  /* 0x000000240a5c7981 */ /* 0x000564000c1e1520 */
.L_x_127:
[----:B------:R-:W-:Y:S05]  /*5eb0*/  BSYNC B1 ;  /* 0x0000000000017941 */ /* 0x000fea0003800000 */
.L_x_126:
        /* <DEDUP_REMOVED lines=10> */
[----:B---3--:R-:W-:Y:S05]  /*5f60*/  @!P5 BRA `(.L_x_129) ;  /* 0x00000000000cd947 */ /* 0x008fea0003800000 */
[----:B------:R-:W-:-:S05]  /*5f70*/  IADD3 R56, P6, R20, R133, RZ ;  /* 0x0000008514387210 */ /* 0x000fca0007fde0ff */
[----:B------:R-:W-:-:S05]  /*5f80*/  IMAD.X R57, R21, 0x1, R129, P6 ;  /* 0x0000000115397824 */ /* 0x000fca00030e0681 */
[----:B------:R3:W5:Y:S03]  /*5f90*/  LDG.E.LTC128B.U16 R92, desc[UR36][R56.64] ;  /* 0x00000024385c7981 */ /* 0x000766000c1e1520 */
.L_x_129:
[----:B------:R-:W-:Y:S05]  /*5fa0*/  BSYNC B1 ;  /* 0x0000000000017941 */ /* 0x000fea0003800000 */
.L_x_128:
[----:B---3-5:R-:W-:Y:S01]  /*5fb0*/  HADD2.F32 R57, -RZ, R92.H0_H0 ;  /* 0x2000005cff397230 */ /* 0x028fe20000004100 */
[----:B------:R-:W-:Y:S01]  /*5fc0*/  LOP3.LUT P6, RZ, R152, 0x4, RZ, 0xc0, !PT ;  /* 0x0000000498ff7812 */ /* 0x000fe200078cc0ff */
[----:B------:R-:W-:Y:S03]  /*5fd0*/  BSSY B1, `(.L_x_130) ;  /* 0x000000d000017945 */ /* 0x000fe60003800000 */
[----:B------:R-:W-:-:S04]  /*5fe0*/  FMUL R56, R57, R154 ;  /* 0x0000009a39387220 */ /* 0x000fc80000400000 */
[----:B------:R-:W-:-:S05]  /*5ff0*/  FFMA R56, R59, R153, R56 ;  /* 0x000000993b387223 */ /* 0x000fca0000000038 */
[----:B------:R-:W-:-:S04]  /*6000*/  F2FP.F16.F32.PACK_AB R56, RZ, R56 ;  /* 0x00000038ff38723e */ /* 0x000fc800000000ff */
[----:B------:R-:W-:-:S05]  /*6010*/  PRMT R57, R56, 0x7610, R57 ;  /* 0x0000761038397816 */ /* 0x000fca0000000039 */
[----:B------:R3:W-:Y:S01]  /*6020*/  @P5 STG.E.U16 desc[UR36][R162.64], R57 ;  /* 0x00000039a2005986 */ /* 0x0007e2000c101524 */
[----:B------:R-:W-:-:S05]  /*6030*/  IADD3 R56, P5, R135, R12, RZ ;  /* 0x0000000c87387210 */ /* 0x000fca0007fbe0ff */
[----:B---3--:R-:W-:Y:S01]  /*6040*/  IMAD.X R57, R13, 0x1, R123, P5 ;  /* 0x000000010d397824 */ /* 0x008fe200028e067b */
[----:B------:R-:W-:-:S13]  /*6050*/  ISETP.GT.AND P5, PT, R3, 0x100, P6 ;  /* 0x000001000300780c */ /* 0x000fda00037a4270 */
[----:B------:R-:W-:Y:S05]  /*6060*/  @!P5 BRA `(.L_x_131) ;  /* 0x00000000000cd947 */ /* 0x000fea0003800000 */
[----:B------:R-:W-:-:S05]  /*6070*/  IADD3 R58, P6, R91, R14, RZ ;  /* 0x0000000e5b3a7210 */ /* 0x000fca0007fde0ff */
[----:B------:R-:W-:-:S05]  /*6080*/  IMAD.X R59, R15, 0x1, R129, P6 ;  /* 0x000000010f3b7824 */ /* 0x000fca00030e0681 */
[----:B------:R3:W5:Y:S03]  /*6090*/  LDG.E.LTC128B.U16 R92, desc[UR36][R58.64] ;  /* 0x000000243a5c7981 */ /* 0x000766000c1e1520 */
.L_x_131:
[----:B------:R-:W-:Y:S05]  /*60a0*/  BSYNC B1 ;  /* 0x0000000000017941 */ /* 0x000fea0003800000 */
.L_x_130:
[----:B---3-5:R-:W-:Y:S01]  /*60b0*/  HADD2.F32 R59, -RZ, R92.H0_H0 ;  /* 0x2000005cff3b7230 */ /* 0x028fe20000004100 */
[----:B------:R-:W-:Y:S01]  /*60c0*/  LOP3.LUT P6, RZ, R152, 0x8, RZ, 0xc0, !PT ;  /* 0x0000000898ff7812 */ /* 0x000fe200078cc0ff */
[----:B------:R-:W-:Y:S03]  /*60d0*/  BSSY B1, `(.L_x_132) ;  /* 0x000000c000017945 */ /* 0x000fe60003800000 */
[----:B------:R-:W-:-:S04]  /*60e0*/  FMUL R59, R59, R154 ;  /* 0x0000009a3b3b7220 */ /* 0x000fc80000400000 */
[----:B------:R-:W-:-:S05]  /*60f0*/  FFMA R59, R60, R153, R59 ;  /* 0x000000993c3b7223 */ /* 0x000fca000000003b */
[----:B------:R-:W-:-:S05]  /*6100*/  F2FP.F16.F32.PACK_AB R59, RZ, R59 ;  /* 0x0000003bff3b723e */ /* 0x000fca00000000ff */
        /* <DEDUP_REMOVED lines=8> */
.L_x_133:
[----:B------:R-:W-:Y:S05]  /*6190*/  BSYNC B1 ;  /* 0x0000000000017941 */ /* 0x000fea0003800000 */
.L_x_132:
[----:B---3-5:R-:W-:Y:S01]  /*61a0*/  HADD2.F32 R117, -RZ, R92.H0_H0 ;  /* 0x2000005cff757230 */ /* 0x028fe20000004100 */
[----:B------:R-:W-:Y:S01]  /*61b0*/  LOP3.LUT P6, RZ, R152, 0x4, RZ, 0xc0, !PT ;  /* 0x0000000498ff7812 */ /* 0x000fe200078cc0ff */
[----:B------:R-:W-:Y:S03]  /*61c0*/  BSSY B1, `(.L_x_134) ;  /* 0x000000e000017945 */ /* 0x000fe60003800000 */
[----:B------:R-:W-:-:S04]  /*61d0*/  FMUL R60, R117, R154 ;  /* 0x0000009a753c7220 */ /* 0x000fc80000400000 */
[----:B------:R-:W-:-:S05]  /*61e0*/  FFMA R60, R61, R153, R60 ;  /* 0x000000993d3c7223 */ /* 0x000fca000000003c */
[----:B------:R-:W-:-:S04]  /*61f0*/  F2FP.F16.F32.PACK_AB R60, RZ, R60 ;  /* 0x0000003cff3c723e */ /* 0x000fc800000000ff */
[----:B------:R-:W-:Y:S02]  /*6200*/  PRMT R61, R60, 0x7610, R61 ;  /* 0x000076103c3d7816 */ /* 0x000fe4000000003d */
[----:B------:R-:W-:-:S03]  /*6210*/  PRMT R60, R92, 0x7610, R60 ;  /* 0x000076105c3c7816 */ /* 0x000fc6000000003c */
        /* <DEDUP_REMOVED lines=8> */
.L_x_135:
[----:B------:R-:W-:Y:S05]  /*62a0*/  BSYNC B1 ;  /* 0x0000000000017941 */ /* 0x000fea0003800000 */
.L_x_134:
[----:B---3-5:R-:W-:Y:S01]  /*62b0*/  HADD2.F32 R61, -RZ, R60.H0_H0 ;  /* 0x2000003cff3d7230 */ /* 0x028fe20000004100 */
[----:B------:R-:W-:Y:S01]  /*62c0*/  LOP3.LUT P6, RZ, R152, 0x8, RZ, 0xc0, !PT ;  /* 0x0000000898ff7812 */ /* 0x000fe200078cc0ff */
[----:B------:R-:W-:Y:S03]  /*62d0*/  BSSY B1, `(.L_x_136) ;  /* 0x000000d000017945 */ /* 0x000fe60003800000 */
[----:B------:R-:W-:-:S04]  /*62e0*/  FMUL R61, R61, R154 ;  /* 0x0000009a3d3d7220 */ /* 0x000fc80000400000 */
[----:B------:R-:W-:Y:S01]  /*62f0*/  FFMA R61, R62, R153, R61 ;  /* 0x000000993e3d7223 */ /* 0x000fe2000000003d */
[----:B------:R-:W-:-:S04]  /*6300*/  PRMT R62, R60, 0x7610, R62 ;  /* 0x000076103c3e7816 */ /* 0x000fc8000000003e */
        /* <DEDUP_REMOVED lines=9> */
.L_x_137:
[----:B------:R-:W-:Y:S05]  /*63a0*/  BSYNC B1 ;  /* 0x0000000000017941 */ /* 0x000fea0003800000 */
.L_x_136:
[----:B---3-5:R-:W-:Y:S01]  /*63b0*/  HADD2.F32 R61, -RZ, R62.H0_H0 ;  /* 0x2000003eff3d7230 */ /* 0x028fe20000004100 */
[----:B------:R-:W-:Y:S01]  /*63c0*/  LOP3.LUT P6, RZ, R152, 0x10, RZ, 0xc0, !PT ;  /* 0x0000001098ff7812 */ /* 0x000fe200078cc0ff */
[----:B------:R-:W-:Y:S01]  /*63d0*/  BSSY B1, `(.L_x_138) ;  /* 0x000000e000017945 */ /* 0x000fe20003800000 */
[----:B------:R-:W-:Y:S02]  /*63e0*/  PRMT R90, R62, 0x7610, R90 ;  /* 0x000076103e5a7816 */ /* 0x000fe4000000005a */
        /* <DEDUP_REMOVED lines=12> */
.L_x_139:
[----:B------:R-:W-:Y:S05]  /*64b0*/  BSYNC B1 ;  /* 0x0000000000017941 */ /* 0x000fea0003800000 */
.L_x_138:
        /* <DEDUP_REMOVED lines=14> */
.L_x_141:
[----:B------:R-:W-:Y:S05]  /*65a0*/  BSYNC B1 ;  /* 0x0000000000017941 */ /* 0x000fea0003800000 */
.L_x_140:
        /* <DEDUP_REMOVED lines=16> */
.L_x_143:
[----:B------:R-:W-:Y:S05]  /*66b0*/  BSYNC B1 ;  /* 0x0000000000017941 */ /* 0x000fea0003800000 */
.L_x_142:
        /* <DEDUP_REMOVED lines=15> */
.L_x_145:
[----:B------:R-:W-:Y:S05]  /*67b0*/  BSYNC B1 ;  /* 0x0000000000017941 */ /* 0x000fea0003800000 */
.L_x_144:
        /* <DEDUP_REMOVED lines=15> */
.L_x_147:
[----:B------:R-:W-:Y:S05]  /*68b0*/  BSYNC B1 ;  /* 0x0000000000017941 */ /* 0x000fea0003800000 */
.L_x_146:
        /* <DEDUP_REMOVED lines=14> */
.L_x_149:
[----:B------:R-:W-:Y:S05]  /*69a0*/  BSYNC B1 ;  /* 0x0000000000017941 */ /* 0x000fea0003800000 */
.L_x_148:
        /* <DEDUP_REMOVED lines=16> */
.L_x_151:
[----:B------:R-:W-:Y:S05]  /*6ab0*/  BSYNC B1 ;  /* 0x0000000000017941 */ /* 0x000fea0003800000 */
.L_x_150:
[----:B---3-5:R-:W-:Y:S01]  /*6ac0*/  HADD2.F32 R61, -RZ, R60.H0_H0 ;  /* 0x2000003cff3d7230 */ /* 0x028fe20000004100 */
[----:B------:R-:W-:Y:S01]  /*6ad0*/  LOP3.LUT P6, RZ, R152, 0x80, RZ, 0xc0, !PT ;  /* 0x0000008098ff7812 */ /* 0x000fe200078cc0ff */
[----:B------:R-:W-:Y:S01]  /*6ae0*/  BSSY B1, `(.L_x_152) ;  /* 0x000000d000017945 */ /* 0x000fe20003800000 */
[----:B------:R-:W-:Y:S02]  /*6af0*/  PRMT R66, R60, 0x7610, R66 ;  /* 0x000076103c427816 */ /* 0x000fe40000000042 */
        /* <DEDUP_REMOVED lines=11> */
.L_x_153:
[----:B------:R-:W-:Y:S05]  /*6bb0*/  BSYNC B1 ;  /* 0x0000000000017941 */ /* 0x000fea0003800000 */
.L_x_152:
        /* <DEDUP_REMOVED lines=15> */
.L_x_155:
[----:B------:R-:W-:Y:S05]  /*6cb0*/  BSYNC B1 ;  /* 0x0000000000017941 */ /* 0x000fea0003800000 */
.L_x_154:
        /* <DEDUP_REMOVED lines=14> */
.L_x_157:
[----:B------:R-:W-:Y:S05]  /*6da0*/  BSYNC B1 ;  /* 0x0000000000017941 */ /* 0x000fea0003800000 */
.L_x_156:
        /* <DEDUP_REMOVED lines=16> */
.L_x_159:
[----:B------:R-:W-:Y:S05]  /*6eb0*/  BSYNC B1 ;  /* 0x0000000000017941 */ /* 0x000fea0003800000 */
.L_x_158:
        /* <DEDUP_REMOVED lines=15> */
.L_x_161:
[----:B------:R-:W-:Y:S05]  /*6fb0*/  BSYNC B1 ;  /* 0x0000000000017941 */ /* 0x000fea0003800000 */
.L_x_160:
        /* <DEDUP_REMOVED lines=15> */
.L_x_163:
[----:B------:R-:W-:Y:S05]  /*70b0*/  BSYNC B1 ;  /* 0x0000000000017941 */ /* 0x000fea0003800000 */
.L_x_162:
        /* <DEDUP_REMOVED lines=14> */
.L_x_165:
[----:B------:R-:W-:Y:S05]  /*71a0*/  BSYNC B1 ;  /* 0x0000000000017941 */ /* 0x000fea0003800000 */
.L_x_164:
        /* <DEDUP_REMOVED lines=16> */
.L_x_167:
[----:B------:R-:W-:Y:S05]  /*72b0*/  BSYNC B1 ;  /* 0x0000000000017941 */ /* 0x000fea0003800000 */
.L_x_166:
        /* <DEDUP_REMOVED lines=15> */
.L_x_169:
[----:B------:R-:W-:Y:S05]  /*73b0*/  BSYNC B1 ;  /* 0x0000000000017941 */ /* 0x000fea0003800000 */
.L_x_168:
[----:B---3-5:R-:W-:Y:S01]  /*73c0*/  HADD2.F32 R61, -RZ, R66.H0_H0 ;  /* 0x20000042ff3d7230 */ /* 0x028fe20000004100 */
[----:B------:R-:W-:Y:S04]  /*73d0*/  BSSY B1, `(.L_x_170) ;  /* 0x000000d000017945 */ /* 0x000fe80003800000 */
        /* <DEDUP_REMOVED lines=12> */
.L_x_171:
[----:B------:R-:W-:Y:S05]  /*74a0*/  BSYNC B1 ;  /* 0x0000000000017941 */ /* 0x000fea0003800000 */
.L_x_170:
[----:B---3-5:R-:W-:Y:S01]  /*74b0*/  HADD2.F32 R63, -RZ, R66.H0_H0 ;  /* 0x20000042ff3f7230 */ /* 0x028fe20000004100 */
        /* <DEDUP_REMOVED lines=12> */
.L_x_173:
[----:B------:R-:W-:Y:S05]  /*7580*/  BSYNC B1 ;  /* 0x0000000000017941 */ /* 0x000fea0003800000 */
.L_x_172:
[----:B---3-5:R-:W-:Y:S01]  /*7590*/  HADD2.F32 R57, -RZ, R66.H0_H0 ;  /* 0x20000042ff397230 */ /* 0x028fe20000004100 */
[----:B------:R-:W-:Y:S04]  /*75a0*/  BSSY B1, `(.L_x_174) ;  /* 0x000000e000017945 */ /* 0x000fe80003800000 */
        /* <DEDUP_REMOVED lines=13> */
.L_x_175:
[----:B------:R-:W-:Y:S05]  /*7680*/  BSYNC B1 ;  /* 0x0000000000017941 */ /* 0x000fea0003800000 */
.L_x_174:
        /* <DEDUP_REMOVED lines=13> */
.L_x_177:
[----:B------:R-:W-:Y:S05]  /*7760*/  BSYNC B1 ;  /* 0x0000000000017941 */ /* 0x000fea0003800000 */
.L_x_176:
[----:B---3-5:R-:W-:Y:S01]  /*7770*/  HADD2.F32 R57, -RZ, R56.H0_H0 ;  /* 0x20000038ff397230 */ /* 0x028fe20000004100 */
[----:B------:R-:W-:Y:S01]  /*7780*/  BSSY B1, `(.L_x_178) ;  /* 0x000000e000017945 */ /* 0x000fe20003800000 */
[----:B------:R-:W-:-:S03]  /*7790*/  PRMT R64, R56, 0x7610, R64 ;  /* 0x0000761038407816 */ /* 0x000fc60000000040 */
[----:B------:R-:W-:-:S04]  /*77a0*/  FMUL R62, R57, R154 ;  /* 0x0000009a393e7220 */ /* 0x000fc80000400000 */
[----:B------:R-:W-:-:S05]  /*77b0*/  FFMA R62, R83, R153, R62 ;  /* 0x00000099533e7223 */ /* 0x000fca000000003e */
[----:B------:R-:W-:-:S04]  /*77c0*/  F2FP.F16.F32.PACK_AB R62, RZ, R62 ;  /* 0x0000003eff3e723e */ /* 0x000fc800000000ff */
[----:B------:R-:W-:-:S05]  /*77d0*/  PRMT R57, R62, 0x7610, R57 ;  /* 0x000076103e397816 */ /* 0x000fca0000000039 */
        /* <DEDUP_REMOVED lines=8> */
.L_x_179:
[----:B------:R-:W-:Y:S05]  /*7860*/  BSYNC B1 ;  /* 0x0000000000017941 */ /* 0x000fea0003800000 */
.L_x_178:
[----:B---3-5:R-:W-:Y:S01]  /*7870*/  HADD2.F32 R57, -RZ, R64.H0_H0 ;  /* 0x20000040ff397230 */ /* 0x028fe20000004100 */
[----:B------:R-:W-:Y:S04]  /*7880*/  BSSY B1, `(.L_x_180) ;  /* 0x000000c000017945 */ /* 0x000fe80003800000 */
[----:B------:R-:W-:-:S04]  /*7890*/  FMUL R57, R57, R154 ;  /* 0x0000009a39397220 */ /* 0x000fc80000400000 */
[----:B------:R-:W-:-:S05]  /*78a0*/  FFMA R57, R84, R153, R57 ;  /* 0x0000009954397223 */ /* 0x000fca0000000039 */
[----:B------:R-:W-:-:S05]  /*78b0*/  F2FP.F16.F32.PACK_AB R57, RZ, R57 ;  /* 0x00000039ff39723e */ /* 0x000fca00000000ff */
[----:B------:R3:W-:Y:S01]  /*78c0*/  @P5 STG.E.U16 desc[UR36][R60.64], R57 ;  /* 0x000000393c005986 */ /* 0x0007e2000c101524 */
[----:B------:R-:W-:-:S05]  /*78d0*/  IADD3 R56, P5, R159, R88, RZ ;  /* 0x000000589f387210 */ /* 0x000fca0007fbe0ff */
[----:B---3--:R-:W-:Y:S01]  /*78e0*/  IMAD.X R57, R89, 0x1, R123, P5 ;  /* 0x0000000159397824 */ /* 0x008fe200028e067b */
[----:B------:R-:W-:-:S05]  /*78f0*/  IADD3 R14, P5, R115, R14, RZ ;  /* 0x0000000e730e7210 */ /* 0x000fca0007fbe0ff */
[----:B------:R-:W-:Y:S01]  /*7900*/  IMAD.X R15, R15, 0x1, R129, P5 ;  /* 0x000000010f0f7824 */ /* 0x000fe200028e0681 */
[----:B------:R-:W-:-:S13]  /*7910*/  ISETP.GT.AND P5, PT, R3, 0x100, P0 ;  /* 0x000001000300780c */ /* 0x000fda00007a4270 */
[----:B------:R-:W-:Y:S05]  /*7920*/  @!P5 BRA `(.L_x_181) ;  /* 0x000000000004d947 */ /* 0x000fea0003800000 */
[----:B------:R3:W5:Y:S02]  /*7930*/  LDG.E.LTC128B.U16 R64, desc[UR36][R14.64] ;  /* 0x000000240e407981 */ /* 0x000764000c1e1520 */
.L_x_181:
[----:B------:R-:W-:Y:S05]  /*7940*/  BSYNC B1 ;  /* 0x0000000000017941 */ /* 0x000fea0003800000 */
.L_x_180:
        /* <DEDUP_REMOVED lines=14> */
.L_x_183:
[----:B------:R-:W-:Y:S05]  /*7a30*/  BSYNC B1 ;  /* 0x0000000000017941 */ /* 0x000fea0003800000 */
.L_x_182:
        /* <DEDUP_REMOVED lines=9> */
[----:B---3--:R-:W-:Y:S01]  /*7ad0*/  IMAD.X R13, R21, 0x1, R129, P5 ;  /* 0x00000001150d7824 */ /* 0x008fe200028e0681 */
[----:B------:R-:W-:-:S13]  /*7ae0*/  ISETP.GT.AND P5, PT, R3, 0x108, P0 ;  /* 0x000001080300780c */ /* 0x000fda00007a4270 */
[----:B------:R-:W-:Y:S05]  /*7af0*/  @!P5 BRA `(.L_x_185) ;  /* 0x000000000004d947 */ /* 0x000fea0003800000 */
[----:B------:R3:W5:Y:S02]  /*7b00*/  LDG.E.LTC128B.U16 R64, desc[UR36][R12.64] ;  /* 0x000000240c407981 */ /* 0x000764000c1e1520 */
.L_x_185:
[----:B------:R-:W-:Y:S05]  /*7b10*/  BSYNC B1 ;  /* 0x0000000000017941 */ /* 0x000fea0003800000 */
.L_x_184:
        /* <DEDUP_REMOVED lines=15> */
.L_x_187:
[----:B------:R-:W-:Y:S05]  /*7c10*/  BSYNC B1 ;  /* 0x0000000000017941 */ /* 0x000fea0003800000 */
.L_x_186:
        /* <DEDUP_REMOVED lines=14> */
.L_x_189:
[----:B------:R-:W-:Y:S05]  /*7d00*/  BSYNC B1 ;  /* 0x0000000000017941 */ /* 0x000fea0003800000 */
.L_x_188:
[----:B---3-5:R-:W-:Y:S01]  /*7d10*/  HADD2.F32 R13, -RZ, R12.H0_H0 ;  /* 0x2000000cff0d7230 */ /* 0x028fe20000004100 */
[----:B------:R-:W-:Y:S01]  /*7d20*/  ISETP.GT.AND P4, PT, R3, 0x188, P4 ;  /* 0x000001880300780c */ /* 0x000fe20002784270 */
[----:B------:R-:W-:Y:S03]  /*7d30*/  BSSY B1, `(.L_x_190) ;  /* 0x000000c000017945 */ /* 0x000fe60003800000 */
[----:B------:R-:W-:-:S04]  /*7d40*/  FMUL R14, R13, R154 ;  /* 0x0000009a0d0e7220 */ /* 0x000fc80000400000 */
[----:B------:R-:W-:-:S05]  /*7d50*/  FFMA R14, R25, R153, R14 ;  /* 0x00000099190e7223 */ /* 0x000fca000000000e */
[----:B------:R-:W-:-:S04]  /*7d60*/  F2FP.F16.F32.PACK_AB R14, RZ, R14 ;  /* 0x0000000eff0e723e */ /* 0x000fc800000000ff */
[----:B------:R-:W-:-:S05]  /*7d70*/  PRMT R13, R14, 0x7610, R13 ;  /* 0x000076100e0d7816 */ /* 0x000fca000000000d */
[----:B------:R3:W-:Y:S01]  /*7d80*/  @P5 STG.E.U16 desc[UR36][R58.64], R13 ;  /* 0x0000000d3a005986 */ /* 0x0007e2000c101524 */
[----:B------:R-:W-:-:S05]  /*7d90*/  IADD3 R14, P5, R8, R121, RZ ;  /* 0x00000079080e7210 */ /* 0x000fca0007fbe0ff */
[----:B------:R-:W-:Y:S01]  /*7da0*/  IMAD.X R15, R9, 0x1, R123, P5 ;  /* 0x00000001090f7824 */ /* 0x000fe200028e067b */
[----:B------:R-:W-:Y:S07]  /*7db0*/  @!P4 BRA `(.L_x_191) ;  /* 0x00000000000cc947 */ /* 0x000fee0003800000 */
[----:B------:R-:W-:-:S05]  /*7dc0*/  IADD3 R12, P5, R10, R127, RZ ;  /* 0x0000007f0a0c7210 */ /* 0x000fca0007fbe0ff */
[----:B---3--:R-:W-:-:S05]  /*7dd0*/  IMAD.X R13, R11, 0x1, R129, P5 ;  /* 0x000000010b0d7824 */ /* 0x008fca00028e0681 */
[----:B------:R4:W5:Y:S03]  /*7de0*/  LDG.E.LTC128B.U16 R12, desc[UR36][R12.64] ;  /* 0x000000240c0c7981 */ /* 0x000966000c1e1520 */
.L_x_191:
[----:B------:R-:W-:Y:S05]  /*7df0*/  BSYNC B1 ;  /* 0x0000000000017941 */ /* 0x000fea0003800000 */
.L_x_190:
[----:B---345:R-:W-:Y:S01]  /*7e00*/  HADD2.F32 R13, -RZ, R12.H0_H0 ;  /* 0x2000000cff0d7230 */ /* 0x038fe20000004100 */
[----:B------:R-:W-:Y:S01]  /*7e10*/  LOP3.LUT P5, RZ, R152, 0x2, RZ, 0xc0, !PT ;  /* 0x0000000298ff7812 */ /* 0x000fe200078ac0ff */
[----:B------:R-:W-:Y:S03]  /*7e20*/  BSSY B1, `(.L_x_192) ;  /* 0x000000c000017945 */ /* 0x000fe60003800000 */
[----:B------:R-:W-:-:S04]  /*7e30*/  FMUL R13, R13, R154 ;  /* 0x0000009a0d0d7220 */ /* 0x000fc80000400000 */
[----:B------:R-:W-:-:S05]  /*7e40*/  FFMA R13, R26, R153, R13 ;  /* 0x000000991a0d7223 */ /* 0x000fca000000000d */
[----:B------:R-:W-:-:S05]  /*7e50*/  F2FP.F16.F32.PACK_AB R13, RZ, R13 ;  /* 0x0000000dff0d723e */ /* 0x000fca00000000ff */
[----:B------:R3:W-:Y:S01]  /*7e60*/  @P4 STG.E.U16 desc[UR36][R14.64], R13 ;  /* 0x0000000d0e004986 */ /* 0x0007e2000c101524 */
[----:B-1----:R-:W-:-:S05]  /*7e70*/  IADD3 R20, P4, R8, R23, RZ ;  /* 0x0000001708147210 */ /* 0x002fca0007f9e0ff */
[----:B------:R-:W-:Y:S01]  /*7e80*/  IMAD.X R21, R9, 0x1, R123, P4 ;  /* 0x0000000109157824 */ /* 0x000fe200020e067b */
[----:B------:R-:W-:-:S13]  /*7e90*/  ISETP.GT.AND P4, PT, R3, 0x188, P5 ;  /* 0x000001880300780c */ /* 0x000fda0002f84270 */
[----:B---3--:R-:W-:Y:S05]  /*7ea0*/  @!P4 BRA `(.L_x_193) ;  /* 0x00000000000cc947 */ /* 0x008fea0003800000 */
[----:B------:R-:W-:-:S05]  /*7eb0*/  IADD3 R12, P5, R10, R133, RZ ;  /* 0x000000850a0c7210 */ /* 0x000fca0007fbe0ff */
[----:B------:R-:W-:-:S05]  /*7ec0*/  IMAD.X R13, R11, 0x1, R129, P5 ;  /* 0x000000010b0d7824 */ /* 0x000fca00028e0681 */
[----:B------:R1:W5:Y:S03]  /*7ed0*/  LDG.E.LTC128B.U16 R12, desc[UR36][R12.64] ;  /* 0x000000240c0c7981 */ /* 0x000366000c1e1520 */
.L_x_193:
[----:B------:R-:W-:Y:S05]  /*7ee0*/  BSYNC B1 ;  /* 0x0000000000017941 */ /* 0x000fea0003800000 */
.L_x_192:
[----:B-1---5:R-:W-:Y:S01]  /*7ef0*/  HADD2.F32 R13, -RZ, R12.H0_H0 ;  /* 0x2000000cff0d7230 */ /* 0x022fe20000004100 */
        /* <DEDUP_REMOVED lines=9> */
[----:B-1----:R-:W-:Y:S05]  /*7f90*/  @!P4 BRA `(.L_x_195) ;  /* 0x00000000000cc947 */ /* 0x002fea0003800000 */
[----:B------:R-:W-:-:S05]  /*7fa0*/  IADD3 R12, P5, R4, R91, RZ ;  /* 0x0000005b040c7210 */ /* 0x000fca0007fbe0ff */
[----:B------:R-:W-:-:S05]  /*7fb0*/  IMAD.X R13, R5, 0x1, R129, P5 ;  /* 0x00000001050d7824 */ /* 0x000fca00028e0681 */
[----:B------:R1:W5:Y:S03]  /*7fc0*/  LDG.E.LTC128B.U16 R12, desc[UR36][R12.64] ;  /* 0x000000240c0c7981 */ /* 0x000366000c1e1520 */
.L_x_195:
[----:B------:R-:W-:Y:S05]  /*7fd0*/  BSYNC B1 ;  /* 0x0000000000017941 */ /* 0x000fea0003800000 */
.L_x_194:
        /* <DEDUP_REMOVED lines=14> */
.L_x_197:
[----:B------:R-:W-:Y:S05]  /*80c0*/  BSYNC B1 ;  /* 0x0000000000017941 */ /* 0x000fea0003800000 */
.L_x_196:
[----:B-1---5:R-:W-:Y:S01]  /*80d0*/  HADD2.F32 R13, -RZ, R12.H0_H0 ;  /* 0x2000000cff0d7230 */ /* 0x022fe20000004100 */
        /* <DEDUP_REMOVED lines=14> */
.L_x_199:
[----:B------:R-:W-:Y:S05]  /*81c0*/  BSYNC B1 ;  /* 0x0000000000017941 */ /* 0x000fea0003800000 */
.L_x_198:
[----:B-1---5:R-:W-:Y:S01]  /*81d0*/  HADD2.F32 R13, -RZ, R12.H0_H0 ;  /* 0x2000000cff0d7230 */ /* 0x022fe20000004100 */
        /* <DEDUP_REMOVED lines=12> */
.L_x_201:
[----:B------:R-:W-:Y:S05]  /*82a0*/  BSYNC B1 ;  /* 0x0000000000017941 */ /* 0x000fea0003800000 */
.L_x_200:
        /* <DEDUP_REMOVED lines=14> */
.L_x_203:
[----:B------:R-:W-:Y:S05]  /*8390*/  BSYNC B1 ;  /* 0x0000000000017941 */ /* 0x000fea0003800000 */
.L_x_202:
        /* <DEDUP_REMOVED lines=14> */
.L_x_205:
[----:B------:R-:W-:Y:S05]  /*8480*/  BSYNC B1 ;  /* 0x0000000000017941 */ /* 0x000fea0003800000 */
.L_x_204:
        /* <DEDUP_REMOVED lines=15> */
.L_x_207:
[----:B------:R-:W-:Y:S05]  /*8580*/  BSYNC B1 ;  /* 0x0000000000017941 */ /* 0x000fea0003800000 */
.L_x_206:
        /* <DEDUP_REMOVED lines=13> */
.L_x_209:
[----:B------:R-:W-:Y:S05]  /*8660*/  BSYNC B1 ;  /* 0x0000000000017941 */ /* 0x000fea0003800000 */
.L_x_208:
        /* <DEDUP_REMOVED lines=14> */
.L_x_211:
[----:B------:R-:W-:Y:S05]  /*8750*/  BSYNC B1 ;  /* 0x0000000000017941 */ /* 0x000fea0003800000 */
.L_x_210:
        /* <DEDUP_REMOVED lines=14> */
.L_x_213:
[----:B------:R-:W-:Y:S05]  /*8840*/  BSYNC B1 ;  /* 0x0000000000017941 */ /* 0x000fea0003800000 */
.L_x_212:
        /* <DEDUP_REMOVED lines=9> */
[----:B-1----:R-:W-:Y:S01]  /*88e0*/  IMAD.X R15, R9, 0x1, R123, P4 ;  /* 0x00000001090f7824 */ /* 0x002fe200020e067b */
[----:B------:R-:W-:-:S13]  /*88f0*/  ISETP.GT.AND P4, PT, R3, 0x188, P5 ;  /* 0x000001880300780c */ /* 0x000fda0002f84270 */
[----:B------:R-:W-:Y:S05]  /*8900*/  @!P4 BRA `(.L_x_215) ;  /* 0x00000000000cc947 */ /* 0x000fea0003800000 */
[----:B------:R-:W-:-:S05]  /*8910*/  IADD3 R12, P5, R10, R99, RZ ;  /* 0x000000630a0c7210 */ /* 0x000fca0007fbe0ff */
[----:B------:R-:W-:-:S05]  /*8920*/  IMAD.X R13, R11, 0x1, R129, P5 ;  /* 0x000000010b0d7824 */ /* 0x000fca00028e0681 */
[----:B------:R1:W5:Y:S03]  /*8930*/  LDG.E.LTC128B.U16 R12, desc[UR36][R12.64] ;  /* 0x000000240c0c7981 */ /* 0x000366000c1e1520 */
.L_x_215:
[----:B------:R-:W-:Y:S05]  /*8940*/  BSYNC B1 ;  /* 0x0000000000017941 */ /* 0x000fea0003800000 */
.L_x_214:
        /* <DEDUP_REMOVED lines=13> */
.L_x_217:
[----:B------:R-:W-:Y:S05]  /*8a20*/  BSYNC B1 ;  /* 0x0000000000017941 */ /* 0x000fea0003800000 */
.L_x_216:
        /* <DEDUP_REMOVED lines=14> */
.L_x_219:
[----:B------:R-:W-:Y:S05]  /*8b10*/  BSYNC B1 ;  /* 0x0000000000017941 */ /* 0x000fea0003800000 */
.L_x_218:
        /* <DEDUP_REMOVED lines=14> */
.L_x_221:
[----:B------:R-:W-:Y:S05]  /*8c00*/  BSYNC B1 ;  /* 0x0000000000017941 */ /* 0x000fea0003800000 */
.L_x_220:
        /* <DEDUP_REMOVED lines=15> */
.L_x_223:
[----:B------:R-:W-:Y:S05]  /*8d00*/  BSYNC B1 ;  /* 0x0000000000017941 */ /* 0x000fea0003800000 */
.L_x_222:
        /* <DEDUP_REMOVED lines=13> */
.L_x_225:
[----:B------:R-:W-:Y:S05]  /*8de0*/  BSYNC B1 ;  /* 0x0000000000017941 */ /* 0x000fea0003800000 */
.L_x_224:
        /* <DEDUP_REMOVED lines=15> */
.L_x_227:
[----:B------:R-:W-:Y:S05]  /*8ee0*/  BSYNC B1 ;  /* 0x0000000000017941 */ /* 0x000fea0003800000 */
.L_x_226:
[----:B-1---5:R-:W-:Y:S01]  /*8ef0*/  HADD2.F32 R13, -RZ, R12.H0_H0 ;  /* 0x2000000cff0d7230 */ /* 0x022fe20000004100 */
[----:B------:R-:W-:Y:S01]  /*8f00*/  LOP3.LUT P6, RZ, R152, 0x1, RZ, 0xc0, !PT ;  /* 0x0000000198ff7812 */ /* 0x000fe200078cc0ff */
[----:B------:R-:W-:Y:S03]  /*8f10*/  BSSY B1, `(.L_x_228) ;  /* 0x000000a000017945 */ /* 0x000fe60003800000 */
[----:B------:R-:W-:-:S04]  /*8f20*/  FMUL R13, R13, R154 ;  /* 0x0000009a0d0d7220 */ /* 0x000fc80000400000 */
[----:B------:R-:W-:-:S05]  /*8f30*/  FFMA R13, R44, R153, R13 ;  /* 0x000000992c0d7223 */ /* 0x000fca000000000d */
[----:B------:R-:W-:-:S05]  /*8f40*/  F2FP.F16.F32.PACK_AB R13, RZ, R13 ;  /* 0x0000000dff0d723e */ /* 0x000fca00000000ff */
[----:B------:R1:W-:Y:S01]  /*8f50*/  @P4 STG.E.U16 desc[UR36][R28.64], R13 ;  /* 0x0000000d1c004986 */ /* 0x0003e2000c101524 */
[----:B------:R-:W-:-:S13]  /*8f60*/  ISETP.GT.AND P4, PT, R3, 0x180, P6 ;  /* 0x000001800300780c */ /* 0x000fda0003784270 */
[----:B-1----:R-:W-:Y:S05]  /*8f70*/  @!P4 BRA `(.L_x_229) ;  /* 0x00000000000cc947 */ /* 0x002fea0003800000 */
[----:B------:R-:W-:-:S05]  /*8f80*/  IADD3 R12, P5, R4, R157, RZ ;  /* 0x0000009d040c7210 */ /* 0x000fca0007fbe0ff */
[----:B------:R-:W-:-:S05]  /*8f90*/  IMAD.X R13, R5, 0x1, R129, P5 ;  /* 0x00000001050d7824 */ /* 0x000fca00028e0681 */
[----:B------:R1:W5:Y:S03]  /*8fa0*/  LDG.E.LTC128B.U16 R12, desc[UR36][R12.64] ;  /* 0x000000240c0c7981 */ /* 0x000366000c1e1520 */
.L_x_229:
[----:B------:R-:W-:Y:S05]  /*8fb0*/  BSYNC B1 ;  /* 0x0000000000017941 */ /* 0x000fea0003800000 */
.L_x_228:
        /* <DEDUP_REMOVED lines=12> */
.L_x_231:
[----:B------:R-:W-:Y:S05]  /*9080*/  BSYNC B1 ;  /* 0x0000000000017941 */ /* 0x000fea0003800000 */
.L_x_230:
[----:B-1---5:R-:W-:Y:S01]  /*9090*/  HADD2.F32 R13, -RZ, R12.H0_H0 ;  /* 0x2000000cff0d7230 */ /* 0x022fe20000004100 */
[----:B------:R-:W-:Y:S01]  /*90a0*/  ISETP.GT.AND P5, PT, R3, 0x188, P6 ;  /* 0x000001880300780c */ /* 0x000fe200037a4270 */
[----:B------:R-:W-:Y:S01]  /*90b0*/  BSSY B1, `(.L_x_232) ;  /* 0x000000a000017945 */ /* 0x000fe20003800000 */
[----:B------:R-:W-:Y:S02]  /*90c0*/  PRMT R20, R12, 0x7610, R20 ;  /* 0x000076100c147816 */ /* 0x000fe40000000014 */
[----:B------:R-:W-:-:S04]  /*90d0*/  FMUL R13, R13, R154 ;  /* 0x0000009a0d0d7220 */ /* 0x000fc80000400000 */
[----:B------:R-:W-:-:S05]  /*90e0*/  FFMA R13, R46, R153, R13 ;  /* 0x000000992e0d7223 */ /* 0x000fca000000000d */
[----:B------:R-:W-:-:S05]  /*90f0*/  F2FP.F16.F32.PACK_AB R13, RZ, R13 ;  /* 0x0000000dff0d723e */ /* 0x000fca00000000ff */
[----:B------:R1:W-:Y:S01]  /*9100*/  @P4 STG.E.U16 desc[UR36][R14.64], R13 ;  /* 0x0000000d0e004986 */ /* 0x0003e2000c101524 */
[----:B------:R-:W-:Y:S05]  /*9110*/  @!P5 BRA `(.L_x_233) ;  /* 0x00000000000cd947 */ /* 0x000fea0003800000 */
[----:B------:R-:W-:-:S05]  /*9120*/  IADD3 R12, P4, R10, R157, RZ ;  /* 0x0000009d0a0c7210 */ /* 0x000fca0007f9e0ff */
[----:B-1----:R-:W-:-:S05]  /*9130*/  IMAD.X R13, R11, 0x1, R129, P4 ;  /* 0x000000010b0d7824 */ /* 0x002fca00020e0681 */
[----:B------:R3:W5:Y:S03]  /*9140*/  LDG.E.LTC128B.U16 R20, desc[UR36][R12.64] ;  /* 0x000000240c147981 */ /* 0x000766000c1e1520 */
.L_x_233:
[----:B------:R-:W-:Y:S05]  /*9150*/  BSYNC B1 ;  /* 0x0000000000017941 */ /* 0x000fea0003800000 */
.L_x_232:
[----:B-1-3-5:R-:W-:Y:S01]  /*9160*/  HADD2.F32 R13, -RZ, R20.H0_H0 ;  /* 0x20000014ff0d7230 */ /* 0x02afe20000004100 */
[----:B------:R-:W-:Y:S01]  /*9170*/  IADD3 R12, P4, R8, R149, RZ ;  /* 0x00000095080c7210 */ /* 0x000fe20007f9e0ff */
[----:B------:R-:W-:Y:S03]  /*9180*/  BSSY B1, `(.L_x_234) ;  /* 0x000000b000017945 */ /* 0x000fe60003800000 */
[----:B------:R-:W-:Y:S01]  /*9190*/  FMUL R14, R13, R154 ;  /* 0x0000009a0d0e7220 */ /* 0x000fe20000400000 */
[----:B------:R-:W-:Y:S01]  /*91a0*/  IMAD.X R13, R9, 0x1, R123, P4 ;  /* 0x00000001090d7824 */ /* 0x000fe200020e067b */
[----:B------:R-:W-:Y:S02]  /*91b0*/  ISETP.GT.AND P4, PT, R3, 0x180, P3 ;  /* 0x000001800300780c */ /* 0x000fe40001f84270 */
[----:B------:R-:W-:-:S05]  /*91c0*/  FFMA R14, R47, R153, R14 ;  /* 0x000000992f0e7223 */ /* 0x000fca000000000e */
[----:B------:R-:W-:-:S05]  /*91d0*/  F2FP.F16.F32.PACK_AB R14, RZ, R14 ;  /* 0x0000000eff0e723e */ /* 0x000fca00000000ff */
[----:B------:R1:W-:Y:S01]  /*91e0*/  @P5 STG.E.U16 desc[UR36][R12.64], R14 ;  /* 0x0000000e0c005986 */ /* 0x0003e2000c101524 */
[----:B------:R-:W-:Y:S05]  /*91f0*/  @!P4 BRA `(.L_x_235) ;  /* 0x00000000000cc947 */ /* 0x000fea0003800000 */
[----:B-1----:R-:W-:-:S05]  /*9200*/  IADD3 R12, P5, R4, R109, RZ ;  /* 0x0000006d040c7210 */ /* 0x002fca0007fbe0ff */
[----:B------:R-:W-:-:S05]  /*9210*/  IMAD.X R13, R5, 0x1, R129, P5 ;  /* 0x00000001050d7824 */ /* 0x000fca00028e0681 */
[----:B------:R3:W5:Y:S03]  /*9220*/  LDG.E.LTC128B.U16 R20, desc[UR36][R12.64] ;  /* 0x000000240c147981 */ /* 0x000766000c1e1520 */
.L_x_235:
[----:B------:R-:W-:Y:S05]  /*9230*/  BSYNC B1 ;  /* 0x0000000000017941 */ /* 0x000fea0003800000 */
.L_x_234:
[----:B-1-3-5:R-:W-:Y:S01]  /*9240*/  HADD2.F32 R13, -RZ, R20.H0_H0 ;  /* 0x20000014ff0d7230 */ /* 0x02afe20000004100 */
[----:B------:R-:W-:Y:S01]  /*9250*/  IADD3 R12, P5, R6, R107, RZ ;  /* 0x0000006b060c7210 */ /* 0x000fe20007fbe0ff */
[----:B------:R-:W-:Y:S03]  /*9260*/  BSSY B1, `(.L_x_236) ;  /* 0x000000b000017945 */ /* 0x000fe60003800000 */
[----:B------:R-:W-:-:S04]  /*9270*/  FMUL R13, R13, R154 ;  /* 0x0000009a0d0d7220 */ /* 0x000fc80000400000 */
[----:B------:R-:W-:Y:S01]  /*9280*/  FFMA R48, R48, R153, R13 ;  /* 0x0000009930307223 */ /* 0x000fe2000000000d */
[----:B------:R-:W-:Y:S01]  /*9290*/  IMAD.X R13, R7, 0x1, R123, P5 ;  /* 0x00000001070d7824 */ /* 0x000fe200028e067b */
[----:B------:R-:W-:-:S03]  /*92a0*/  ISETP.GT.AND P5, PT, R3, 0x180, P2 ;  /* 0x000001800300780c */ /* 0x000fc600017a4270 */
[----:B------:R-:W-:-:S05]  /*92b0*/  F2FP.F16.F32.PACK_AB R48, RZ, R48 ;  /* 0x00000030ff30723e */ /* 0x000fca00000000ff */
[----:B------:R1:W-:Y:S05]  /*92c0*/  @P4 STG.E.U16 desc[UR36][R12.64], R48 ;  /* 0x000000300c004986 */ /* 0x0003ea000c101524 */
[----:B------:R-:W-:Y:S05]  /*92d0*/  @!P5 BRA `(.L_x_237) ;  /* 0x00000000000cd947 */ /* 0x000fea0003800000 */
[----:B-1----:R-:W-:-:S05]  /*92e0*/  IADD3 R12, P4, R4, R161, RZ ;  /* 0x000000a1040c7210 */ /* 0x002fca0007f9e0ff */
[----:B------:R-:W-:-:S05]  /*92f0*/  IMAD.X R13, R5, 0x1, R129, P4 ;  /* 0x00000001050d7824 */ /* 0x000fca00020e0681 */
[----:B------:R3:W5:Y:S03]  /*9300*/  LDG.E.LTC128B.U16 R20, desc[UR36][R12.64] ;  /* 0x000000240c147981 */ /* 0x000766000c1e1520 */
.L_x_237:
[----:B------:R-:W-:Y:S05]  /*9310*/  BSYNC B1 ;  /* 0x0000000000017941 */ /* 0x000fea0003800000 */
.L_x_236:
[----:B-1-3-5:R-:W-:Y:S01]  /*9320*/  HADD2.F32 R13, -RZ, R20.H0_H0 ;  /* 0x20000014ff0d7230 */ /* 0x02afe20000004100 */
[----:B------:R-:W-:Y:S01]  /*9330*/  ISETP.GT.AND P3, PT, R3, 0x188, P3 ;  /* 0x000001880300780c */ /* 0x000fe20001f64270 */
[----:B------:R-:W-:Y:S03]  /*9340*/  BSSY B1, `(.L_x_238) ;  /* 0x000000b000017945 */ /* 0x000fe60003800000 */
[----:B------:R-:W-:-:S04]  /*9350*/  FMUL R12, R13, R154 ;  /* 0x0000009a0d0c7220 */ /* 0x000fc80000400000 */
[----:B------:R-:W-:Y:S01]  /*9360*/  FFMA R49, R49, R153, R12 ;  /* 0x0000009931317223 */ /* 0x000fe2000000000c */
[----:B------:R-:W-:-:S04]  /*9370*/  IADD3 R12, P4, R6, R155, RZ ;  /* 0x0000009b060c7210 */ /* 0x000fc80007f9e0ff */
[----:B------:R-:W-:Y:S01]  /*9380*/  F2FP.F16.F32.PACK_AB R49, RZ, R49 ;  /* 0x00000031ff31723e */ /* 0x000fe200000000ff */
[----:B------:R-:W-:-:S05]  /*9390*/  IMAD.X R13, R7, 0x1, R123, P4 ;  /* 0x00000001070d7824 */ /* 0x000fca00020e067b */
[----:B------:R1:W-:Y:S01]  /*93a0*/  @P5 STG.E.U16 desc[UR36][R12.64], R49 ;  /* 0x000000310c005986 */ /* 0x0003e2000c101524 */
[----:B------:R-:W-:Y:S05]  /*93b0*/  @!P3 BRA `(.L_x_239) ;  /* 0x00000000000cb947 */ /* 0x000fea0003800000 */
[----:B-1----:R-:W-:-:S05]  /*93c0*/  IADD3 R12, P4, R10, R109, RZ ;  /* 0x0000006d0a0c7210 */ /* 0x002fca0007f9e0ff */
[----:B------:R-:W-:-:S05]  /*93d0*/  IMAD.X R13, R11, 0x1, R129, P4 ;  /* 0x000000010b0d7824 */ /* 0x000fca00020e0681 */
[----:B------:R3:W5:Y:S03]  /*93e0*/  LDG.E.LTC128B.U16 R20, desc[UR36][R12.64] ;  /* 0x000000240c147981 */ /* 0x000766000c1e1520 */
.L_x_239:
[----:B------:R-:W-:Y:S05]  /*93f0*/  BSYNC B1 ;  /* 0x0000000000017941 */ /* 0x000fea0003800000 */
.L_x_238:
[----:B-1-3-5:R-:W-:Y:S01]  /*9400*/  HADD2.F32 R13, -RZ, R20.H0_H0 ;  /* 0x20000014ff0d7230 */ /* 0x02afe20000004100 */
[----:B------:R-:W-:Y:S01]  /*9410*/  IADD3 R12, P4, R8, R107, RZ ;  /* 0x0000006b080c7210 */ /* 0x000fe20007f9e0ff */
[----:B------:R-:W-:Y:S01]  /*9420*/  BSSY B1, `(.L_x_240) ;  /* 0x000000b000017945 */ /* 0x000fe20003800000 */
[----:B------:R-:W-:Y:S02]  /*9430*/  ISETP.GT.AND P2, PT, R3, 0x188, P2 ;  /* 0x000001880300780c */ /* 0x000fe40001744270 */
[----:B------:R-:W-:-:S04]  /*9440*/  FMUL R13, R13, R154 ;  /* 0x0000009a0d0d7220 */ /* 0x000fc80000400000 */
[----:B------:R-:W-:-:S05]  /*9450*/  FFMA R13, R50, R153, R13 ;  /* 0x00000099320d7223 */ /* 0x000fca000000000d */
[----:B------:R-:W-:Y:S01]  /*9460*/  F2FP.F16.F32.PACK_AB R14, RZ, R13 ;  /* 0x0000000dff0e723e */ /* 0x000fe200000000ff */
[----:B------:R-:W-:-:S05]  /*9470*/  IMAD.X R13, R9, 0x1, R123, P4 ;  /* 0x00000001090d7824 */ /* 0x000fca00020e067b */
[----:B------:R1:W-:Y:S01]  /*9480*/  @P3 STG.E.U16 desc[UR36][R12.64], R14 ;  /* 0x0000000e0c003986 */ /* 0x0003e2000c101524 */
[----:B------:R-:W-:Y:S05]  /*9490*/  @!P2 BRA `(.L_x_241) ;  /* 0x00000000000ca947 */ /* 0x000fea0003800000 */
[----:B-1----:R-:W-:-:S05]  /*94a0*/  IADD3 R12, P3, R10, R161, RZ ;  /* 0x000000a10a0c7210 */ /* 0x002fca0007f7e0ff */
[----:B------:R-:W-:-:S05]  /*94b0*/  IMAD.X R13, R11, 0x1, R129, P3 ;  /* 0x000000010b0d7824 */ /* 0x000fca00018e0681 */
[----:B------:R3:W5:Y:S03]  /*94c0*/  LDG.E.LTC128B.U16 R20, desc[UR36][R12.64] ;  /* 0x000000240c147981 */ /* 0x000766000c1e1520 */
.L_x_241:
[----:B------:R-:W-:Y:S05]  /*94d0*/  BSYNC B1 ;  /* 0x0000000000017941 */ /* 0x000fea0003800000 */
.L_x_240:
        /* <DEDUP_REMOVED lines=13> */
.L_x_243:
[----:B------:R-:W-:Y:S05]  /*95b0*/  BSYNC B1 ;  /* 0x0000000000017941 */ /* 0x000fea0003800000 */
.L_x_242:
[----:B-1-3-5:R-:W-:Y:S01]  /*95c0*/  HADD2.F32 R13, -RZ, R20.H0_H0 ;  /* 0x20000014ff0d7230 */ /* 0x02afe20000004100 */
[----:B------:R-:W-:Y:S01]  /*95d0*/  IADD3 R12, P4, R6, R111, RZ ;  /* 0x0000006f060c7210 */ /* 0x000fe20007f9e0ff */
[----:B------:R-:W-:Y:S01]  /*95e0*/  BSSY B1, `(.L_x_244) ;  /* 0x000000b000017945 */ /* 0x000fe20003800000 */
[----:B------:R-:W-:Y:S02]  /*95f0*/  ISETP.GT.AND P2, PT, R3, 0x180, P0 ;  /* 0x000001800300780c */ /* 0x000fe40000744270 */
[----:B------:R-:W-:-:S04]  /*9600*/  FMUL R13, R13, R154 ;  /* 0x0000009a0d0d7220 */ /* 0x000fc80000400000 */
[----:B------:R-:W-:-:S05]  /*9610*/  FFMA R13, R52, R153, R13 ;  /* 0x00000099340d7223 */ /* 0x000fca000000000d */
[----:B------:R-:W-:Y:S01]  /*9620*/  F2FP.F16.F32.PACK_AB R14, RZ, R13 ;  /* 0x0000000dff0e723e */ /* 0x000fe200000000ff */
[----:B------:R-:W-:Y:S01]  /*9630*/  IMAD.X R13, R7, 0x1, R123, P4 ;  /* 0x00000001070d7824 */ /* 0x000fe200020e067b */
[----:B0-----:R-:W-:-:S04]  /*9640*/  IADD3 R4, P4, R4, R115, RZ ;  /* 0x0000007304047210 */ /* 0x001fc80007f9e0ff */
[----:B------:R0:W-:Y:S01]  /*9650*/  @P3 STG.E.U16 desc[UR36][R12.64], R14 ;  /* 0x0000000e0c003986 */ /* 0x0001e2000c101524 */
[----:B------:R-:W-:Y:S01]  /*9660*/  IMAD.X R5, R5, 0x1, R129, P4 ;  /* 0x0000000105057824 */ /* 0x000fe200020e0681 */
[----:B------:R-:W-:Y:S07]  /*9670*/  @!P2 BRA `(.L_x_245) ;  /* 0x000000000004a947 */ /* 0x000fee0003800000 */
[----:B------:R1:W5:Y:S02]  /*9680*/  LDG.E.LTC128B.U16 R20, desc[UR36][R4.64] ;  /* 0x0000002404147981 */ /* 0x000364000c1e1520 */
.L_x_245:
[----:B------:R-:W-:Y:S05]  /*9690*/  BSYNC B1 ;  /* 0x0000000000017941 */ /* 0x000fea0003800000 */
.L_x_244:
[----:B-1---5:R-:W-:Y:S01]  /*96a0*/  HADD2.F32 R5, -RZ, R20.H0_H0 ;  /* 0x20000014ff057230 */ /* 0x022fe20000004100 */
        /* <DEDUP_REMOVED lines=12> */
.L_x_247:
[----:B------:R-:W-:Y:S05]  /*9770*/  BSYNC B1 ;  /* 0x0000000000017941 */ /* 0x000fea0003800000 */
.L_x_246:
[----:B-1-3-5:R-:W-:Y:S01]  /*9780*/  HADD2.F32 R5, -RZ, R20.H0_H0 ;  /* 0x20000014ff057230 */ /* 0x02afe20000004100 */
[----:B------:R-:W-:Y:S01]  /*9790*/  IADD3 R4, P2, R8, R111, RZ ;  /* 0x0000006f08047210 */ /* 0x000fe20007f5e0ff */
[----:B------:R-:W-:Y:S01]  /*97a0*/  BSSY B1, `(.L_x_248) ;  /* 0x000000c000017945 */ /* 0x000fe20003800000 */
[----:B------:R-:W-:Y:S02]  /*97b0*/  ISETP.GT.AND P0, PT, R3, 0x188, P0 ;  /* 0x000001880300780c */ /* 0x000fe40000704270 */
[----:B------:R-:W-:-:S04]  /*97c0*/  FMUL R5, R5, R154 ;  /* 0x0000009a05057220 */ /* 0x000fc80000400000 */
[----:B------:R-:W-:-:S05]  /*97d0*/  FFMA R5, R54, R153, R5 ;  /* 0x0000009936057223 */ /* 0x000fca0000000005 */
[----:B------:R-:W-:Y:S01]  /*97e0*/  F2FP.F16.F32.PACK_AB R6, RZ, R5 ;  /* 0x00000005ff06723e */ /* 0x000fe200000000ff */
[----:B------:R-:W-:-:S03]  /*97f0*/  IMAD.X R5, R9, 0x1, R123, P2 ;  /* 0x0000000109057824 */ /* 0x000fc600010e067b */
[----:B------:R-:W-:-:S05]  /*9800*/  PRMT R7, R6, 0x7610, R7 ;  /* 0x0000761006077816 */ /* 0x000fca0000000007 */
[----:B------:R1:W-:Y:S01]  /*9810*/  @P1 STG.E.U16 desc[UR36][R4.64], R7 ;  /* 0x0000000704001986 */ /* 0x0003e2000c101524 */
[----:B------:R-:W-:-:S05]  /*9820*/  IADD3 R6, P1, R10, R115, RZ ;  /* 0x000000730a067210 */ /* 0x000fca0007f3e0ff */
[----:B-1----:R-:W-:Y:S01]  /*9830*/  IMAD.X R7, R11, 0x1, R129, P1 ;  /* 0x000000010b077824 */ /* 0x002fe200008e0681 */
[----:B------:R-:W-:Y:S07]  /*9840*/  @!P0 BRA `(.L_x_249) ;  /* 0x0000000000048947 */ /* 0x000fee0003800000 */
[----:B------:R1:W5:Y:S02]  /*9850*/  LDG.E.LTC128B.U16 R20, desc[UR36][R6.64] ;  /* 0x0000002406147981 */ /* 0x000364000c1e1520 */
.L_x_249:
[----:B------:R-:W-:Y:S05]  /*9860*/  BSYNC B1 ;  /* 0x0000000000017941 */ /* 0x000fea0003800000 */
.L_x_248:
[----:B------:R-:W-:Y:S05]  /*9870*/  @!P0 BRA `(.L_x_250) ;  /* 0x0000003000bc8947 */ /* 0x000fea0003800000 */
[----:B-----5:R-:W-:-:S05]  /*9880*/  HADD2.F32 R3, -RZ, R20.H0_H0 ;  /* 0x20000014ff037230 */ /* 0x020fca0000004100 */
[----:B------:R-:W-:-:S04]  /*9890*/  FMUL R4, R3, R154 ;  /* 0x0000009a03047220 */ /* 0x000fc80000400000 */
[----:B------:R-:W-:Y:S01]  /*98a0*/  FFMA R55, R55, R153, R4 ;  /* 0x0000009937377223 */ /* 0x000fe20000000004 */
[----:B------:R-:W-:-:S04]  /*98b0*/  IADD3 R4, P0, R8, R159, RZ ;  /* 0x0000009f08047210 */ /* 0x000fc80007f1e0ff */
[----:B------:R-:W-:Y:S01]  /*98c0*/  F2FP.F16.F32.PACK_AB R55, RZ, R55 ;  /* 0x00000037ff37723e */ /* 0x000fe200000000ff */
[----:B------:R-:W-:-:S05]  /*98d0*/  IMAD.X R5, R9, 0x1, R123, P0 ;  /* 0x0000000109057824 */ /* 0x000fca00000e067b */
[----:B------:R3:W-:Y:S01]  /*98e0*/  STG.E.U16 desc[UR36][R4.64], R55 ;  /* 0x0000003704007986 */ /* 0x0007e2000c101524 */
[----:B------:R-:W-:Y:S05]  /*98f0*/  BRA `(.L_x_250) ;  /* 0x00000030009c7947 */ /* 0x000fea0003800000 */
.L_x_29:
[----:B------:R-:W-:Y:S01]  /*9900*/  ULDC.64 UR4, c[0x0][0x5c0] ;  /* 0x0001700000047ab9 */ /* 0x000fe20000000a00 */
[-C--:B------:R-:W-:Y:S01]  /*9910*/  FMUL R120, R120, R153.reuse ;  /* 0x0000009978787220 */ /* 0x080fe20000400000 */
[----:B------:R-:W-:Y:S01]  /*9920*/  LEA R4, P1, R156, UR4, 0x1 ;  /* 0x000000049c047c11 */ /* 0x000fe2000f8208ff */
[-C--:B------:R-:W-:Y:S01]  /*9930*/  FMUL R121, R121, R153.reuse ;  /* 0x0000009979797220 */ /* 0x080fe20000400000 */
[----:B------:R-:W-:Y:S01]  /*9940*/  ISETP.GT.AND P5, PT, R14, 0x1, PT ;  /* 0x000000010e00780c */ /* 0x000fe20003fa4270 */
[-C--:B------:R-:W-:Y:S01]  /*9950*/  FMUL R122, R122, R153.reuse ;  /* 0x000000997a7a7220 */ /* 0x080fe20000400000 */
[----:B------:R-:W-:Y:S01]  /*9960*/  F2FP.F16.F32.PACK_AB R120, RZ, R120 ;  /* 0x00000078ff78723e */ /* 0x000fe200000000ff */
[-C--:B------:R-:W-:Y:S01]  /*9970*/  FMUL R123, R123, R153.reuse ;  /* 0x000000997b7b7220 */ /* 0x080fe20000400000 */
[----:B------:R-:W-:Y:S01]  /*9980*/  LEA.HI.X R5, R156, UR5, R155, 0x1, P1 ;  /* 0x000000059c057c11 */ /* 0x000fe200088f0c9b */
[-C--:B------:R-:W-:Y:S01]  /*9990*/  FMUL R124, R124, R153.reuse ;  /* 0x000000997c7c7220 */ /* 0x080fe20000400000 */
[----:B------:R-:W-:Y:S01]  /*99a0*/  ISETP.GT.AND P1, PT, R3, RZ, P5 ;  /* 0x000000ff0300720c */ /* 0x000fe20002f24270 */
[-C--:B------:R-:W-:Y:S01]  /*99b0*/  FMUL R125, R125, R153.reuse ;  /* 0x000000997d7d7220 */ /* 0x080fe20000400000 */
[C---:B------:R-:W-:Y:S01]  /*99c0*/  ISETP.GT.AND P3, PT, R3.reuse, 0x8, P4 ;  /* 0x000000080300780c */ /* 0x040fe20002764270 */
[----:B------:R-:W-:Y:S01]  /*99d0*/  @P0 STG.E.U16 desc[UR36][R4.64], R120 ;  /* 0x0000007804000986 */ /* 0x000fe2000c101524 */
[----:B------:R-:W-:Y:S01]  /*99e0*/  ISETP.GT.AND P0, PT, R3, 0x8, P5 ;  /* 0x000000080300780c */ /* 0x000fe20002f04270 */
[-C--:B------:R-:W-:Y:S01]  /*99f0*/  FMUL R126, R126, R153.reuse ;  /* 0x000000997e7e7220 */ /* 0x080fe20000400000 */
[C---:B------:R-:W-:Y:S01]  /*9a00*/  SHF.L.U64.HI R7, R12.reuse, 0x4, R13 ;  /* 0x000000040c077819 */ /* 0x040fe2000001020d */
[-C--:B------:R-:W-:Y:S01]  /*9a10*/  FMUL R127, R127, R153.reuse ;  /* 0x000000997f7f7220 */ /* 0x080fe20000400000 */
[----:B------:R-:W-:Y:S01]  /*9a20*/  LEA R8, P2, R12, R4, 0x4 ;  /* 0x000000040c087211 */ /* 0x000fe200078420ff */
[----:B------:R-:W-:Y:S01]  /*9a30*/  FMUL R128, R128, R153 ;  /* 0x0000009980807220 */ /* 0x000fe20000400000 */
[----:B------:R-:W-:Y:S01]  /*9a40*/  F2FP.F16.F32.PACK_AB R121, RZ, R121 ;  /* 0x00000079ff79723e */ /* 0x000fe200000000ff */
[----:B------:R-:W-:Y:S01]  /*9a50*/  IMAD.SHL.U32 R11, R12, 0x100, RZ ;  /* 0x000001000c0b7824 */ /* 0x000fe200078e00ff */
[C---:B------:R-:W-:Y:S01]  /*9a60*/  ISETP.GT.AND P6, PT, R14.reuse, 0x8, PT ;  /* 0x000000080e00780c */ /* 0x040fe20003fc4270 */
[----:B------:R-:W-:Y:S01]  /*9a70*/  IMAD.X R9, R7, 0x1, R5, P2 ;  /* 0x0000000107097824 */ /* 0x000fe200010e0605 */
[----:B------:R-:W-:Y:S01]  /*9a80*/  F2FP.F16.F32.PACK_AB R122, RZ, R122 ;  /* 0x0000007aff7a723e */ /* 0x000fe200000000ff */
[----:B------:R-:W-:Y:S01]  /*9a90*/  @P1 STG.E.U16 desc[UR36][R4.64+0x2], R121 ;  /* 0x0000027904001986 */ /* 0x000fe2000c101524 */
[----:B------:R-:W-:Y:S01]  /*9aa0*/  F2FP.F16.F32.PACK_AB R123, RZ, R123 ;  /* 0x0000007bff7b723e */ /* 0x000fe200000000ff */
[--C-:B------:R-:W-:Y:S01]  /*9ab0*/  @P0 IMAD.MOV.U32 R6, RZ, RZ, R8.reuse ;  /* 0x000000ffff060224 */ /* 0x100fe200078e0008 */
[----:B------:R-:W-:Y:S01]  /*9ac0*/  ISETP.GT.AND P1, PT, R3, RZ, P6 ;  /* 0x000000ff0300720c */ /* 0x000fe20003724270 */
[----:B------:R-:W-:Y:S01]  /*9ad0*/  @P0 IMAD.MOV.U32 R7, RZ, RZ, R9 ;  /* 0x000000ffff070224 */ /* 0x000fe200078e0009 */
[----:B------:R-:W-:Y:S01]  /*9ae0*/  ISETP.GT.AND P5, PT, R14, 0x9, PT ;  /* 0x000000090e00780c */ /* 0x000fe20003fa4270 */
[----:B------:R-:W-:Y:S01]  /*9af0*/  @P3 STG.E.U16 desc[UR36][R8.64], R122 ;  /* 0x0000007a08003986 */ /* 0x000fe2000c101524 */
[----:B------:R-:W-:Y:S01]  /*9b00*/  F2FP.F16.F32.PACK_AB R124, RZ, R124 ;  /* 0x0000007cff7c723e */ /* 0x000fe200000000ff */
[----:B------:R-:W-:Y:S01]  /*9b10*/  FMUL R129, R129, R153 ;  /* 0x0000009981817220 */ /* 0x000fe20000400000 */
[----:B------:R-:W-:Y:S01]  /*9b20*/  F2FP.F16.F32.PACK_AB R125, RZ, R125 ;  /* 0x0000007dff7d723e */ /* 0x000fe200000000ff */
[----:B------:R0:W-:Y:S01]  /*9b30*/  @P0 STG.E.U16 desc[UR36][R6.64+0x2], R123 ;  /* 0x0000027b06000986 */ /* 0x0001e2000c101524 */
[----:B------:R-:W-:Y:S01]  /*9b40*/  ISETP.GT.AND P0, PT, R3, RZ, P5 ;  /* 0x000000ff0300720c */ /* 0x000fe20002f04270 */
[-C--:B------:R-:W-:Y:S01]  /*9b50*/  FMUL R130, R130, R153.reuse ;  /* 0x0000009982827220 */ /* 0x080fe20000400000 */
[----:B------:R-:W-:Y:S01]  /*9b60*/  F2FP.F16.F32.PACK_AB R126, RZ, R126 ;  /* 0x0000007eff7e723e */ /* 0x000fe200000000ff */
[----:B------:R-:W-:Y:S01]  /*9b70*/  FMUL R131, R131, R153 ;  /* 0x0000009983837220 */ /* 0x000fe20000400000 */
[----:B------:R-:W-:Y:S01]  /*9b80*/  F2FP.F16.F32.PACK_AB R127, RZ, R127 ;  /* 0x0000007fff7f723e */ /* 0x000fe200000000ff */
[----:B------:R-:W-:Y:S01]  /*9b90*/  @P1 STG.E.U16 desc[UR36][R4.64+0x10], R124 ;  /* 0x0000107c04001986 */ /* 0x000fe2000c101524 */
[----:B------:R-:W-:Y:S01]  /*9ba0*/  ISETP.GT.AND P1, PT, R3, 0x8, P6 ;  /* 0x000000080300780c */ /* 0x000fe20003724270 */
[-C--:B------:R-:W-:Y:S01]  /*9bb0*/  FMUL R132, R132, R153.reuse ;  /* 0x0000009984847220 */ /* 0x080fe20000400000 */
[----:B------:R-:W-:Y:S01]  /*9bc0*/  ISETP.GT.AND P3, PT, R14, 0x10, PT ;  /* 0x000000100e00780c */ /* 0x000fe20003f64270 */
[-C--:B------:R-:W-:Y:S01]  /*9bd0*/  FMUL R133, R133, R153.reuse ;  /* 0x0000009985857220 */ /* 0x080fe20000400000 */
[----:B------:R-:W-:Y:S01]  /*9be0*/  F2FP.F16.F32.PACK_AB R128, RZ, R128 ;  /* 0x00000080ff80723e */ /* 0x000fe200000000ff */
[-C--:B------:R-:W-:Y:S01]  /*9bf0*/  FMUL R134, R134, R153.reuse ;  /* 0x0000009986867220 */ /* 0x080fe20000400000 */
[----:B------:R-:W-:Y:S01]  /*9c00*/  SHF.L.U64.HI R13, R12, 0x8, R13 ;  /* 0x000000080c0d7819 */ /* 0x000fe2000001020d */
[----:B------:R-:W-:Y:S01]  /*9c10*/  @P0 STG.E.U16 desc[UR36][R4.64+0x12], R125 ;  /* 0x0000127d04000986 */ /* 0x000fe2000c101524 */
[----:B------:R-:W-:Y:S01]  /*9c20*/  ISETP.GT.AND P0, PT, R3, 0x8, P5 ;  /* 0x000000080300780c */ /* 0x000fe20002f04270 */
[-C--:B------:R-:W-:Y:S01]  /*9c30*/  FMUL R135, R135, R153.reuse ;  /* 0x0000009987877220 */ /* 0x080fe20000400000 */
[----:B------:R-:W-:Y:S01]  /*9c40*/  LOP3.LUT R15, R11, 0x2, RZ, 0xfc, !PT ;  /* 0x000000020b0f7812 */ /* 0x000fe200078efcff */
[----:B------:R-:W-:Y:S01]  /*9c50*/  FMUL R136, R136, R153 ;  /* 0x0000009988887220 */ /* 0x000fe20000400000 */
[----:B------:R-:W-:Y:S01]  /*9c60*/  ISETP.GT.AND P2, PT, R14, 0x11, PT ;  /* 0x000000110e00780c */ /* 0x000fe20003f44270 */
[----:B0-----:R-:W-:Y:S01]  /*9c70*/  @P1 IMAD.MOV.U32 R6, RZ, RZ, R8 ;  /* 0x000000ffff061224 */ /* 0x001fe200078e0008 */
[----:B------:R-:W-:Y:S01]  /*9c80*/  F2FP.F16.F32.PACK_AB R129, RZ, R129 ;  /* 0x00000081ff81723e */ /* 0x000fe200000000ff */
[----:B------:R-:W-:Y:S01]  /*9c90*/  @P1 IMAD.MOV.U32 R7, RZ, RZ, R9 ;  /* 0x000000ffff071224 */ /* 0x000fe200078e0009 */
[----:B------:R-:W-:Y:S01]  /*9ca0*/  F2FP.F16.F32.PACK_AB R130, RZ, R130 ;  /* 0x00000082ff82723e */ /* 0x000fe200000000ff */
[----:B------:R-:W-:Y:S01]  /*9cb0*/  FMUL R137, R137, R153 ;  /* 0x0000009989897220 */ /* 0x000fe20000400000 */
[----:B------:R-:W-:Y:S01]  /*9cc0*/  F2FP.F16.F32.PACK_AB R131, RZ, R131 ;  /* 0x00000083ff83723e */ /* 0x000fe200000000ff */
[-C--:B------:R-:W-:Y:S01]  /*9cd0*/  FMUL R138, R138, R153.reuse ;  /* 0x000000998a8a7220 */ /* 0x080fe20000400000 */
[----:B------:R0:W-:Y:S01]  /*9ce0*/  @P1 STG.E.U16 desc[UR36][R6.64+0x10], R126 ;  /* 0x0000107e06001986 */ /* 0x0001e2000c101524 */
[----:B------:R-:W-:Y:S01]  /*9cf0*/  F2FP.F16.F32.PACK_AB R132, RZ, R132 ;  /* 0x00000084ff84723e */ /* 0x000fe200000000ff */
[-C--:B------:R-:W-:Y:S01]  /*9d00*/  FMUL R139, R139, R153.reuse ;  /* 0x000000998b8b7220 */ /* 0x080fe20000400000 */
[----:B------:R-:W-:Y:S01]  /*9d10*/  ISETP.GT.AND P1, PT, R14, 0x19, PT ;  /* 0x000000190e00780c */ /* 0x000fe20003f24270 */
[----:B------:R1:W-:Y:S01]  /*9d20*/  @P0 STG.E.U16 desc[UR36][R8.64+0x12], R127 ;  /* 0x0000127f08000986 */ /* 0x0003e2000c101524 */
[----:B------:R-:W-:Y:S01]  /*9d30*/  ISETP.GT.AND P0, PT, R3, RZ, P3 ;  /* 0x000000ff0300720c */ /* 0x000fe20001f04270 */
[----:B------:R-:W-:Y:S01]  /*9d40*/  FMUL R140, R140, R153 ;  /* 0x000000998c8c7220 */ /* 0x000fe20000400000 */
[----:B------:R-:W-:Y:S01]  /*9d50*/  F2FP.F16.F32.PACK_AB R133, RZ, R133 ;  /* 0x00000085ff85723e */ /* 0x000fe200000000ff */
[-C--:B------:R-:W-:Y:S01]  /*9d60*/  FMUL R141, R141, R153.reuse ;  /* 0x000000998d8d7220 */ /* 0x080fe20000400000 */
[----:B------:R-:W-:Y:S01]  /*9d70*/  F2FP.F16.F32.PACK_AB R134, RZ, R134 ;  /* 0x00000086ff86723e */ /* 0x000fe200000000ff */
        /* <DEDUP_REMOVED lines=8> */
[----:B------:R2:W-:Y:S01]  /*9e00*/  @P0 STG.E.U16 desc[UR36][R4.64+0x20], R128 ;  /* 0x0000208004000986 */ /* 0x0005e2000c101524 */
[----:B0-----:R-:W-:Y:S01]  /*9e10*/  IADD3 R6, P0, R11, R4, RZ ;  /* 0x000000040b067210 */ /* 0x001fe20007f1e0ff */
[----:B------:R-:W-:Y:S01]  /*9e20*/  FMUL R146, R146, R153 ;  /* 0x0000009992927220 */ /* 0x000fe20000400000 */
[----:B------:R-:W-:Y:S01]  /*9e30*/  F2FP.F16.F32.PACK_AB R139, RZ, R139 ;  /* 0x0000008bff8b723e */ /* 0x000fe200000000ff */
[-C--:B------:R-:W-:Y:S01]  /*9e40*/  FMUL R147, R147, R153.reuse ;  /* 0x0000009993937220 */ /* 0x080fe20000400000 */
[----:B------:R-:W-:Y:S01]  /*9e50*/  F2FP.F16.F32.PACK_AB R140, RZ, R140 ;  /* 0x0000008cff8c723e */ /* 0x000fe200000000ff */
[--C-:B------:R-:W-:Y:S01]  /*9e60*/  IMAD.X R7, R13, 0x1, R5.reuse, P0 ;  /* 0x000000010d077824 */ /* 0x100fe200000e0605 */
[----:B------:R-:W-:Y:S01]  /*9e70*/  IADD3 R122, P0, R15, R4, RZ ;  /* 0x000000040f7a7210 */ /* 0x000fe20007f1e0ff */
[-C--:B------:R-:W-:Y:S01]  /*9e80*/  FMUL R148, R148, R153.reuse ;  /* 0x0000009994947220 */ /* 0x080fe20000400000 */
[----:B------:R-:W-:Y:S01]  /*9e90*/  ISETP.GT.AND P5, PT, R14, 0x29, PT ;  /* 0x000000290e00780c */ /* 0x000fe20003fa4270 */
[----:B------:R-:W-:Y:S01]  /*9ea0*/  FMUL R149, R149, R153 ;  /* 0x0000009995957220 */ /* 0x000fe20000400000 */
[----:B------:R-:W-:Y:S01]  /*9eb0*/  F2FP.F16.F32.PACK_AB R141, RZ, R141 ;  /* 0x0000008dff8d723e */ /* 0x000fe200000000ff */
[----:B------:R-:W-:Y:S01]  /*9ec0*/  IMAD.X R123, R13, 0x1, R5, P0 ;  /* 0x000000010d7b7824 */ /* 0x000fe200000e0605 */
[----:B------:R-:W-:Y:S01]  /*9ed0*/  ISETP.GT.AND P0, PT, R3, RZ, P2 ;  /* 0x000000ff0300720c */ /* 0x000fe20001704270 */
        /* <DEDUP_REMOVED lines=12> */
[----:B------:R0:W-:Y:S01]  /*9fa0*/  @P0 STG.E.U16 desc[UR36][R4.64+0x22], R129 ;  /* 0x0000228104000986 */ /* 0x0001e2000c101524 */
[----:B------:R-:W-:Y:S01]  /*9fb0*/  ISETP.GT.AND P0, PT, R3, 0x8, P3 ;  /* 0x000000080300780c */ /* 0x000fe20001f04270 */
[-C--:B------:R-:W-:Y:S01]  /*9fc0*/  FMUL R92, R92, R153.reuse ;  /* 0x000000995c5c7220 */ /* 0x080fe20000400000 */
[----:B------:R-:W-:Y:S01]  /*9fd0*/  ISETP.GT.AND P3, PT, R14, 0x30, PT ;  /* 0x000000300e00780c */ /* 0x000fe20003f64270 */
        /* <DEDUP_REMOVED lines=9> */
[----:B------:R-:W-:Y:S01]  /*a070*/  LOP3.LUT R23, R11, 0x10, RZ, 0xfc, !PT ;  /* 0x000000100b177812 */ /* 0x000fe200078efcff */
[----:B------:R-:W-:Y:S01]  /*a080*/  @P0 STG.E.U16 desc[UR36][R8.64+0x20], R130 ;  /* 0x0000208208000986 */ /* 0x000fe2000c101524 */
[----:B------:R-:W-:Y:S01]  /*a090*/  ISETP.GT.AND P0, PT, R3, 0x8, P2 ;  /* 0x000000080300780c */ /* 0x000fe20001704270 */
[-C--:B------:R-:W-:Y:S01]  /*a0a0*/  FMUL R98, R98, R153.reuse ;  /* 0x0000009962627220 */ /* 0x080fe20000400000 */
[----:B------:R-:W-:Y:S01]  /*a0b0*/  ISETP.GT.AND P2, PT, R14, 0x18, PT ;  /* 0x000000180e00780c */ /* 0x000fe20003f44270 */
[-C--:B------:R-:W-:Y:S01]  /*a0c0*/  FMUL R99, R99, R153.reuse ;  /* 0x0000009963637220 */ /* 0x080fe20000400000 */
[----:B------:R-:W-:Y:S01]  /*a0d0*/  F2FP.F16.F32.PACK_AB R88, RZ, R88 ;  /* 0x00000058ff58723e */ /* 0x000fe200000000ff */
[-C--:B------:R-:W-:Y:S01]  /*a0e0*/  FMUL R100, R100, R153.reuse ;  /* 0x0000009964647220 */ /* 0x080fe20000400000 */
[----:B------:R-:W-:Y:S01]  /*a0f0*/  LOP3.LUT R121, R11, 0x12, RZ, 0xfc, !PT ;  /* 0x000000120b797812 */ /* 0x000fe200078efcff */
[----:B------:R-:W-:Y:S01]  /*a100*/  FMUL R101, R101, R153 ;  /* 0x0000009965657220 */ /* 0x000fe20000400000 */
[----:B------:R-:W-:Y:S01]  /*a110*/  F2FP.F16.F32.PACK_AB R89, RZ, R89 ;  /* 0x00000059ff59723e */ /* 0x000fe200000000ff */
[-C--:B------:R-:W-:Y:S01]  /*a120*/  FMUL R102, R102, R153.reuse ;  /* 0x0000009966667220 */ /* 0x080fe20000400000 */
[----:B------:R-:W-:Y:S01]  /*a130*/  F2FP.F16.F32.PACK_AB R90, RZ, R90 ;  /* 0x0000005aff5a723e */ /* 0x000fe200000000ff */
[----:B------:R-:W-:Y:S01]  /*a140*/  FMUL R103, R103, R153 ;  /* 0x0000009967677220 */ /* 0x000fe20000400000 */
[----:B------:R-:W-:Y:S01]  /*a150*/  F2FP.F16.F32.PACK_AB R91, RZ, R91 ;  /* 0x0000005bff5b723e */ /* 0x000fe200000000ff */
[----:B------:R-:W-:Y:S01]  /*a160*/  @P0 STG.E.U16 desc[UR36][R8.64+0x22], R131 ;  /* 0x0000228308000986 */ /* 0x000fe2000c101524 */
[----:B------:R-:W-:Y:S01]  /*a170*/  ISETP.GT.AND P0, PT, R3, RZ, P2 ;  /* 0x000000ff0300720c */ /* 0x000fe20001704270 */
[-C--:B------:R-:W-:Y:S01]  /*a180*/  FMUL R104, R104, R153.reuse ;  /* 0x0000009968687220 */ /* 0x080fe20000400000 */
[----:B------:R-:W-:Y:S01]  /*a190*/  PRMT R10, R91, 0x7610, R10 ;  /* 0x000076105b0a7816 */ /* 0x000fe2000000000a */
        /* <DEDUP_REMOVED lines=38> */
[----:B------:R-:W-:Y:S01]  /*a400*/  @P0 STG.E.U16 desc[UR36][R8.64+0x30], R134 ;  /* 0x0000308608000986 */ /* 0x000fe2000c101524 */
[----:B------:R-:W-:Y:S01]  /*a410*/  ISETP.GT.AND P0, PT, R3, 0x8, P1 ;  /* 0x000000080300780c */ /* 0x000fe20000f04270 */
[-C--:B------:R-:W-:Y:S01]  /*a420*/  FMUL R58, R58, R153.reuse ;  /* 0x000000993a3a7220 */ /* 0x080fe20000400000 */
[----:B------:R-:W-:Y:S01]  /*a430*/  ISETP.GT.AND P1, PT, R14, 0x21, PT ;  /* 0x000000210e00780c */ /* 0x000fe20003f24270 */
        /* <DEDUP_REMOVED lines=137> */
[----:B------:R-:W-:Y:S01]  /*acd0*/  ISETP.GT.AND P0, PT, R14, 0x31, PT ;  /* 0x000000310e00780c */ /* 0x000fe20003f04270 */
[-C--:B------:R-:W-:Y:S01]  /*ace0*/  FMUL R54, R54, R153.reuse ;  /* 0x0000009936367220 */ /* 0x080fe20000400000 */
[----:B------:R-:W-:Y:S01]  /*acf0*/  F2FP.F16.F32.PACK_AB R36, RZ, R36 ;  /* 0x00000024ff24723e */ /* 0x000fe200000000ff */
[----:B------:R-:W-:Y:S01]  /*ad00*/  FMUL R55, R55, R153 ;  /* 0x0000009937377220 */ /* 0x000fe20000400000 */
[----:B------:R-:W-:-:S02]  /*ad10*/  ISETP.GT.AND P1, PT, R3, RZ, P0 ;  /* 0x000000ff0300720c */ /* 0x000fc40000724270 */
[----:B------:R-:W-:Y:S02]  /*ad20*/  F2FP.F16.F32.PACK_AB R37, RZ, R37 ;  /* 0x00000025ff25723e */ /* 0x000fe400000000ff */
[----:B------:R-:W-:Y:S02]  /*ad30*/  F2FP.F16.F32.PACK_AB R38, RZ, R38 ;  /* 0x00000026ff26723e */ /* 0x000fe400000000ff */
[----:B------:R-:W-:Y:S02]  /*ad40*/  F2FP.F16.F32.PACK_AB R39, RZ, R39 ;  /* 0x00000027ff27723e */ /* 0x000fe400000000ff */
[----:B------:R-:W-:Y:S02]  /*ad50*/  F2FP.F16.F32.PACK_AB R40, RZ, R40 ;  /* 0x00000028ff28723e */ /* 0x000fe400000000ff */
[----:B------:R-:W-:Y:S02]  /*ad60*/  F2FP.F16.F32.PACK_AB R41, RZ, R41 ;  /* 0x00000029ff29723e */ /* 0x000fe400000000ff */
[----:B------:R-:W-:Y:S01]  /*ad70*/  F2FP.F16.F32.PACK_AB R42, RZ, R42 ;  /* 0x0000002aff2a723e */ /* 0x000fe200000000ff */
[----:B------:R-:W-:Y:S01]  /*ad80*/  @P1 STG.E.U16 desc[UR36][R4.64+0x62], R145 ;  /* 0x0000629104001986 */ /* 0x000fe2000c101524 */
[----:B------:R-:W-:-:S02]  /*ad90*/  ISETP.GT.AND P1, PT, R3, 0x8, P3 ;  /* 0x000000080300780c */ /* 0x000fc40001f24270 */
        /* <DEDUP_REMOVED lines=15> */
[----:B------:R-:W-:-:S02]  /*ae90*/  ISETP.GT.AND P1, PT, R3, RZ, P2 ;  /* 0x000000ff0300720c */ /* 0x000fc40001724270 */
[----:B------:R-:W-:-:S11]  /*aea0*/  F2FP.F16.F32.PACK_AB R55, RZ, R55 ;  /* 0x00000037ff37723e */ /* 0x000fd600000000ff */
[----:B------:R-:W-:Y:S01]  /*aeb0*/  @P1 STG.E.U16 desc[UR36][R4.64+0x70], R148 ;  /* 0x0000709404001986 */ /* 0x000fe2000c101524 */
[----:B------:R-:W-:-:S04]  /*aec0*/  ISETP.GT.AND P1, PT, R14, 0x39, PT ;  /* 0x000000390e00780c */ /* 0x000fc80003f24270 */
[----:B------:R-:W-:-:S13]  /*aed0*/  ISETP.GT.AND P6, PT, R3, RZ, P1 ;  /* 0x000000ff0300720c */ /* 0x000fda0000fc4270 */
[----:B------:R-:W-:Y:S01]  /*aee0*/  @P6 STG.E.U16 desc[UR36][R4.64+0x72], R149 ;  /* 0x0000729504006986 */ /* 0x000fe2000c101524 */
[----:B------:R-:W-:-:S13]  /*aef0*/  ISETP.GT.AND P6, PT, R3, 0x8, P2 ;  /* 0x000000080300780c */ /* 0x000fda00017c4270 */
[----:B------:R-:W-:Y:S01]  /*af00*/  @P6 STG.E.U16 desc[UR36][R8.64+0x70], R150 ;  /* 0x0000709608006986 */ /* 0x000fe2000c101524 */
[----:B------:R-:W-:-:S13]  /*af10*/  ISETP.GT.AND P6, PT, R3, 0x8, P1 ;  /* 0x000000080300780c */ /* 0x000fda0000fc4270 */
[----:B------:R-:W-:Y:S01]  /*af20*/  @P6 STG.E.U16 desc[UR36][R8.64+0x72], R151 ;  /* 0x0000729708006986 */ /* 0x000fe2000c101524 */
[----:B------:R-:W-:-:S05]  /*af30*/  IADD3 R126, P6, R23, R4, RZ ;  /* 0x00000004177e7210 */ /* 0x000fca0007fde0ff */
[----:B-1----:R-:W-:Y:S01]  /*af40*/  IMAD.X R127, R13, 0x1, R5, P6 ;  /* 0x000000010d7f7824 */ /* 0x002fe200030e0605 */
[----:B------:R-:W-:-:S13]  /*af50*/  ISETP.GT.AND P6, PT, R3, 0x80, P4 ;  /* 0x000000800300780c */ /* 0x000fda00027c4270 */
[----:B------:R-:W-:Y:S01]  /*af60*/  @P6 STG.E.U16 desc[UR36][R6.64], R88 ;  /* 0x0000005806006986 */ /* 0x000fe2000c101524 */
[----:B--2---:R-:W-:-:S05]  /*af70*/  IADD3 R128, P6, R121, R4, RZ ;  /* 0x0000000479807210 */ /* 0x004fca0007fde0ff */
[----:B0-----:R-:W-:Y:S01]  /*af80*/  IMAD.X R129, R13, 0x1, R5, P6 ;  /* 0x000000010d817824 */ /* 0x001fe200030e0605 */
[----:B------:R-:W-:-:S04]  /*af90*/  ISETP.GT.AND P6, PT, R14, 0x1, PT ;  /* 0x000000010e00780c */ /* 0x000fc80003fc4270 */
[----:B------:R-:W-:-:S13]  /*afa0*/  ISETP.GT.AND P6, PT, R3, 0x80, P6 ;  /* 0x000000800300780c */ /* 0x000fda00037c4270 */
[----:B------:R0:W-:Y:S01]  /*afb0*/  @P6 STG.E.U16 desc[UR36][R122.64], R89 ;  /* 0x000000597a006986 */ /* 0x0001e2000c101524 */
[----:B------:R-:W-:-:S05]  /*afc0*/  IADD3 R20, P6, R11, R8, RZ ;  /* 0x000000080b147210 */ /* 0x000fca0007fde0ff */
[----:B------:R-:W-:Y:S01]  /*afd0*/  IMAD.X R21, R13, 0x1, R9, P6 ;  /* 0x000000010d157824 */ /* 0x000fe200030e0609 */
[----:B------:R-:W-:Y:S02]  /*afe0*/  ISETP.GT.AND P6, PT, R3, 0x88, P4 ;  /* 0x000000880300780c */ /* 0x000fe400027c4270 */
[----:B0-----:R-:W-:-:S11]  /*aff0*/  LOP3.LUT R89, R11, 0x20, RZ, 0xfc, !PT ;  /* 0x000000200b597812 */ /* 0x001fd600078efcff */
[----:B------:R-:W-:Y:S01]  /*b000*/  @P6 STG.E.U16 desc[UR36][R20.64], R90 ;  /* 0x0000005a14006986 */ /* 0x000fe2000c101524 */
[----:B------:R-:W-:-:S05]  /*b010*/  IADD3 R124, P6, R15, R8, RZ ;  /* 0x000000080f7c7210 */ /* 0x000fca0007fde0ff */
[----:B------:R-:W-:Y:S01]  /*b020*/  IMAD.X R125, R13, 0x1, R9, P6 ;  /* 0x000000010d7d7824 */ /* 0x000fe200030e0609 */
[----:B------:R-:W-:-:S04]  /*b030*/  ISETP.GT.AND P6, PT, R14, 0x1, PT ;  /* 0x000000010e00780c */ /* 0x000fc80003fc4270 */
[----:B------:R-:W-:-:S13]  /*b040*/  ISETP.GT.AND P6, PT, R3, 0x88, P6 ;  /* 0x000000880300780c */ /* 0x000fda00037c4270 */
[----:B------:R0:W-:Y:S01]  /*b050*/  @P6 STG.E.U16 desc[UR36][R124.64], R10 ;  /* 0x0000000a7c006986 */ /* 0x0001e2000c101524 */
[----:B------:R-:W-:-:S05]  /*b060*/  IADD3 R130, P6, R89, R4, RZ ;  /* 0x0000000459827210 */ /* 0x000fca0007fde0ff */
[----:B------:R-:W-:Y:S01]  /*b070*/  IMAD.X R131, R13, 0x1, R5, P6 ;  /* 0x000000010d837824 */ /* 0x000fe200030e0605 */
[----:B------:R-:W-:-:S04]  /*b080*/  ISETP.GT.AND P6, PT, R14, 0x8, PT ;  /* 0x000000080e00780c */ /* 0x000fc80003fc4270 */
[----:B------:R-:W-:Y:S02]  /*b090*/  ISETP.GT.AND P6, PT, R3, 0x80, P6 ;  /* 0x000000800300780c */ /* 0x000fe400037c4270 */
[----:B0-----:R-:W-:Y:S02]  /*b0a0*/  PRMT R10, R95, 0x7610, R10 ;  /* 0x000076105f0a7816 */ /* 0x001fe4000000000a */
[----:B------:R-:W-:-:S09]  /*b0b0*/  LOP3.LUT R95, R11, 0x32, RZ, 0xfc, !PT ;  /* 0x000000320b5f7812 */ /* 0x000fd200078efcff */
        /* <DEDUP_REMOVED lines=105> */
[----:B------:R-:W-:-:S13]  /*b750*/  ISETP.GT.AND P6, PT, R3, 0x88, P5 ;  /* 0x000000880300780c */ /* 0x000fda0002fc4270 */
[----:B------:R0:W-:Y:S01]  /*b760*/  @P6 STG.E.U16 desc[UR36][R124.64], R10 ;  /* 0x0000000a7c006986 */ /* 0x0001e2000c101524 */
[----:B------:R-:W-:-:S05]  /*b770*/  IADD3 R126, P6, R109, R4, RZ ;  /* 0x000000046d7e7210 */ /* 0x000fca0007fde0ff */
[----:B------:R-:W-:Y:S01]  /*b780*/  IMAD.X R127, R13, 0x1, R5, P6 ;  /* 0x000000010d7f7824 */ /* 0x000fe200030e0605 */
[----:B------:R-:W-:Y:S02]  /*b790*/  ISETP.GT.AND P6, PT, R3, 0x80, P3 ;  /* 0x000000800300780c */ /* 0x000fe40001fc4270 */
[----:B0-----:R-:W-:-:S11]  /*b7a0*/  PRMT R10, R114, 0x7610, R10 ;  /* 0x00007610720a7816 */ /* 0x001fd6000000000a */
[----:B------:R0:W-:Y:S01]  /*b7b0*/  @P6 STG.E.U16 desc[UR36][R130.64], R112 ;  /* 0x0000007082006986 */ /* 0x0001e2000c101524 */
[----:B------:R-:W-:-:S05]  /*b7c0*/  IADD3 R122, P6, R111, R4, RZ ;  /* 0x000000046f7a7210 */ /* 0x000fca0007fde0ff */
[----:B------:R-:W-:Y:S01]  /*b7d0*/  IMAD.X R123, R13, 0x1, R5, P6 ;  /* 0x000000010d7b7824 */ /* 0x000fe200030e0605 */
[----:B------:R-:W-:-:S13]  /*b7e0*/  ISETP.GT.AND P6, PT, R3, 0x80, P0 ;  /* 0x000000800300780c */ /* 0x000fda00007c4270 */
[----:B------:R1:W-:Y:S01]  /*b7f0*/  @P6 STG.E.U16 desc[UR36][R132.64], R113 ;  /* 0x0000007184006986 */ /* 0x0003e2000c101524 */
[----:B------:R-:W-:-:S05]  /*b800*/  IADD3 R4, P6, R105, R8, RZ ;  /* 0x0000000869047210 */ /* 0x000fca0007fde0ff */
[----:B------:R-:W-:Y:S01]  /*b810*/  IMAD.X R5, R13, 0x1, R9, P6 ;  /* 0x000000010d057824 */ /* 0x000fe200030e0609 */
[----:B------:R-:W-:-:S13]  /*b820*/  ISETP.GT.AND P6, PT, R3, 0x88, P3 ;  /* 0x000000880300780c */ /* 0x000fda0001fc4270 */
[----:B------:R-:W-:Y:S01]  /*b830*/  @P6 STG.E.U16 desc[UR36][R4.64], R10 ;  /* 0x0000000a04006986 */ /* 0x000fe2000c101524 */
[----:B0-----:R-:W-:-:S05]  /*b840*/  IADD3 R112, P6, R107, R8, RZ ;  /* 0x000000086b707210 */ /* 0x001fca0007fde0ff */
[----:B-1----:R-:W-:Y:S01]  /*b850*/  IMAD.X R113, R13, 0x1, R9, P6 ;  /* 0x000000010d717824 */ /* 0x002fe200030e0609 */
[----:B------:R-:W-:-:S13]  /*b860*/  ISETP.GT.AND P6, PT, R3, 0x88, P0 ;  /* 0x000000880300780c */ /* 0x000fda00007c4270 */
[----:B------:R0:W-:Y:S01]  /*b870*/  @P6 STG.E.U16 desc[UR36][R112.64], R115 ;  /* 0x0000007370006986 */ /* 0x0001e2000c101524 */
[----:B------:R-:W-:-:S05]  /*b880*/  IADD3 R114, P6, R109, R8, RZ ;  /* 0x000000086d727210 */ /* 0x000fca0007fde0ff */
[----:B0-----:R-:W-:Y:S01]  /*b890*/  IMAD.X R115, R13, 0x1, R9, P6 ;  /* 0x000000010d737824 */ /* 0x001fe200030e0609 */
[----:B------:R-:W-:-:S13]  /*b8a0*/  ISETP.GT.AND P6, PT, R3, 0x80, P2 ;  /* 0x000000800300780c */ /* 0x000fda00017c4270 */
        /* <DEDUP_REMOVED lines=13> */
[----:B0-----:R-:W-:-:S05]  /*b980*/  IADD3 R116, P6, R23, R6, RZ ;  /* 0x0000000617747210 */ /* 0x001fca0007fde0ff */
[----:B-1----:R-:W-:Y:S01]  /*b990*/  IMAD.X R117, R13, 0x1, R7, P6 ;  /* 0x000000010d757824 */ /* 0x002fe200030e0607 */
[----:B------:R-:W-:-:S13]  /*b9a0*/  ISETP.GT.AND P6, PT, R3, 0x100, P4 ;  /* 0x000001000300780c */ /* 0x000fda00027c4270 */
[----:B------:R0:W-:Y:S01]  /*b9b0*/  @P6 STG.E.U16 desc[UR36][R4.64], R56 ;  /* 0x0000003804006986 */ /* 0x0001e2000c101524 */
[----:B--2---:R-:W-:-:S05]  /*b9c0*/  IADD3 R114, P6, R121, R6, RZ ;  /* 0x0000000679727210 */ /* 0x004fca0007fde0ff */
[----:B------:R-:W-:Y:S01]  /*b9d0*/  IMAD.X R115, R13, 0x1, R7, P6 ;  /* 0x000000010d737824 */ /* 0x000fe200030e0607 */
[----:B------:R-:W-:-:S04]  /*b9e0*/  ISETP.GT.AND P6, PT, R14, 0x1, PT ;  /* 0x000000010e00780c */ /* 0x000fc80003fc4270 */
[----:B------:R-:W-:-:S13]  /*b9f0*/  ISETP.GT.AND P6, PT, R3, 0x100, P6 ;  /* 0x000001000300780c */ /* 0x000fda00037c4270 */
[----:B------:R1:W-:Y:S01]  /*ba00*/  @P6 STG.E.U16 desc[UR36][R112.64], R57 ;  /* 0x0000003970006986 */ /* 0x0003e2000c101524 */
[----:B---3--:R-:W-:-:S05]  /*ba10*/  IADD3 R8, P6, R11, R20, RZ ;  /* 0x000000140b087210 */ /* 0x008fca0007fde0ff */
[----:B------:R-:W-:Y:S01]  /*ba20*/  IMAD.X R9, R13, 0x1, R21, P6 ;  /* 0x000000010d097824 */ /* 0x000fe200030e0615 */
[----:B------:R-:W-:-:S13]  /*ba30*/  ISETP.GT.AND P6, PT, R3, 0x108, P4 ;  /* 0x000001080300780c */ /* 0x000fda00027c4270 */
[----:B------:R-:W-:Y:S01]  /*ba40*/  @P6 STG.E.U16 desc[UR36][R8.64], R58 ;  /* 0x0000003a08006986 */ /* 0x000fe2000c101524 */
[----:B0-----:R-:W-:-:S05]  /*ba50*/  IADD3 R56, P6, R15, R20, RZ ;  /* 0x000000140f387210 */ /* 0x001fca0007fde0ff */
[----:B-1----:R-:W-:Y:S01]  /*ba60*/  IMAD.X R57, R13, 0x1, R21, P6 ;  /* 0x000000010d397824 */ /* 0x002fe200030e0615 */
[----:B------:R-:W-:-:S04]  /*ba70*/  ISETP.GT.AND P6, PT, R14, 0x1, PT ;  /* 0x000000010e00780c */ /* 0x000fc80003fc4270 */
[----:B------:R-:W-:-:S13]  /*ba80*/  ISETP.GT.AND P6, PT, R3, 0x108, P6 ;  /* 0x000001080300780c */ /* 0x000fda00037c4270 */
[----:B------:R0:W-:Y:S01]  /*ba90*/  @P6 STG.E.U16 desc[UR36][R56.64], R59 ;  /* 0x0000003b38006986 */ /* 0x0001e2000c101524 */
        /* <DEDUP_REMOVED lines=10> */
[----:B0-----:R-:W-:-:S05]  /*bb40*/  IADD3 R56, P6, R23, R20, RZ ;  /* 0x0000001417387210 */ /* 0x001fca0007fde0ff */
        /* <DEDUP_REMOVED lines=9> */
[----:B-1----:R-:W-:-:S05]  /*bbe0*/  IADD3 R60, P6, R93, R6, RZ ;  /* 0x000000065d3c7210 */ /* 0x002fca0007fde0ff */
[----:B--2---:R-:W-:Y:S01]  /*bbf0*/  IMAD.X R61, R13, 0x1, R7, P6 ;  /* 0x000000010d3d7824 */ /* 0x004fe200030e0607 */
[----:B------:R-:W-:-:S04]  /*bc00*/  ISETP.GT.AND P6, PT, R14, 0x10, PT ;  /* 0x000000100e00780c */ /* 0x000fc80003fc4270 */
[----:B------:R-:W-:-:S13]  /*bc10*/  ISETP.GT.AND P6, PT, R3, 0x100, P6 ;  /* 0x000001000300780c */ /* 0x000fda00037c4270 */
[----:B------:R1:W-:Y:S01]  /*bc20*/  @P6 STG.E.U16 desc[UR36][R112.64], R64 ;  /* 0x0000004070006986 */ /* 0x0003e2000c101524 */
[----:B0-----:R-:W-:-:S05]  /*bc30*/  IADD3 R62, P6, R95, R6, RZ ;  /* 0x000000065f3e7210 */ /* 0x001fca0007fde0ff */
[----:B---3--:R-:W-:Y:S01]  /*bc40*/  IMAD.X R63, R13, 0x1, R7, P6 ;  /* 0x000000010d3f7824 */ /* 0x008fe200030e0607 */
        /* <DEDUP_REMOVED lines=14> */
[----:B0-----:R-:W-:Y:S01]  /*bd30*/  IMAD.X R65, R13, 0x1, R7, P6 ;  /* 0x000000010d417824 */ /* 0x001fe200030e0607 */
[----:B------:R-:W-:-:S04]  /*bd40*/  ISETP.GT.AND P6, PT, R14, 0x18, PT ;  /* 0x000000180e00780c */ /* 0x000fc80003fc4270 */
[----:B------:R-:W-:-:S13]  /*bd50*/  ISETP.GT.AND P6, PT, R3, 0x100, P6 ;  /* 0x000001000300780c */ /* 0x000fda00037c4270 */
[----:B------:R0:W-:Y:S01]  /*bd60*/  @P6 STG.E.U16 desc[UR36][R60.64], R68 ;  /* 0x000000443c006986 */ /* 0x0001e2000c101524 */
[----:B--2---:R-:W-:-:S05]  /*bd70*/  IADD3 R66, P6, R99, R6, RZ ;  /* 0x0000000663427210 */ /* 0x004fca0007fde0ff */
        /* <DEDUP_REMOVED lines=19> */
[----:B-1----:R-:W-:-:S05]  /*beb0*/  IADD3 R62, P6, R103, R6, RZ ;  /* 0x00000006673e7210 */ /* 0x002fca0007fde0ff */
[----:B------:R-:W-:Y:S01]  /*bec0*/  IMAD.X R63, R13, 0x1, R7, P6 ;  /* 0x000000010d3f7824 */ /* 0x000fe200030e0607 */
[----:B------:R-:W-:-:S04]  /*bed0*/  ISETP.GT.AND P6, PT, R14, 0x21, PT ;  /* 0x000000210e00780c */ /* 0x000fc80003fc4270 */
        /* <DEDUP_REMOVED lines=29> */
[----:B------:R3:W-:Y:S01]  /*c0b0*/  @P6 STG.E.U16 desc[UR36][R58.64], R79 ;  /* 0x0000004f3a006986 */ /* 0x0007e2000c101524 */
[----:B0-----:R-:W-:-:S05]  /*c0c0*/  IADD3 R60, P6, R109, R6, RZ ;  /* 0x000000066d3c7210 */ /* 0x001fca0007fde0ff */
[----:B------:R-:W-:Y:S01]  /*c0d0*/  IMAD.X R61, R13, 0x1, R7, P6 ;  /* 0x000000010d3d7824 */ /* 0x000fe200030e0607 */
[----:B------:R-:W-:-:S13]  /*c0e0*/  ISETP.GT.AND P6, PT, R3, 0x100, P3 ;  /* 0x000001000300780c */ /* 0x000fda0001fc4270 */
[----:B------:R-:W-:Y:S01]  /*c0f0*/  @P6 STG.E.U16 desc[UR36][R64.64], R80 ;  /* 0x0000005040006986 */ /* 0x000fe2000c101524 */
[----:B-1----:R-:W-:-:S05]  /*c100*/  IADD3 R62, P6, R111, R6, RZ ;  /* 0x000000066f3e7210 */ /* 0x002fca0007fde0ff */
[----:B------:R-:W-:Y:S01]  /*c110*/  IMAD.X R63, R13, 0x1, R7, P6 ;  /* 0x000000010d3f7824 */ /* 0x000fe200030e0607 */
[----:B------:R-:W-:-:S13]  /*c120*/  ISETP.GT.AND P6, PT, R3, 0x100, P0 ;  /* 0x000001000300780c */ /* 0x000fda00007c4270 */
[----:B------:R-:W-:Y:S01]  /*c130*/  @P6 STG.E.U16 desc[UR36][R66.64], R81 ;  /* 0x0000005142006986 */ /* 0x000fe2000c101524 */
[----:B------:R-:W-:-:S05]  /*c140*/  IADD3 R6, P6, R105, R20, RZ ;  /* 0x0000001469067210 */ /* 0x000fca0007fde0ff */
[----:B------:R-:W-:Y:S01]  /*c150*/  IMAD.X R7, R13, 0x1, R21, P6 ;  /* 0x000000010d077824 */ /* 0x000fe200030e0615 */
[----:B------:R-:W-:-:S13]  /*c160*/  ISETP.GT.AND P6, PT, R3, 0x108, P3 ;  /* 0x000001080300780c */ /* 0x000fda0001fc4270 */
[----:B------:R0:W-:Y:S01]  /*c170*/  @P6 STG.E.U16 desc[UR36][R6.64], R82 ;  /* 0x0000005206006986 */ /* 0x0001e2000c101524 */
[----:B--2---:R-:W-:-:S05]  /*c180*/  IADD3 R56, P6, R107, R20, RZ ;  /* 0x000000146b387210 */ /* 0x004fca0007fde0ff */
[----:B------:R-:W-:Y:S01]  /*c190*/  IMAD.X R57, R13, 0x1, R21, P6 ;  /* 0x000000010d397824 */ /* 0x000fe200030e0615 */
        /* <DEDUP_REMOVED lines=10> */
[----:B------:R-:W-:-:S05]  /*c240*/  IADD3 R20, P6, R11, R4, RZ ;  /* 0x000000040b147210 */ /* 0x000fca0007fde0ff */
[----:B------:R-:W-:Y:S01]  /*c250*/  IMAD.X R21, R13, 0x1, R5, P6 ;  /* 0x000000010d157824 */ /* 0x000fe200030e0605 */
        /* <DEDUP_REMOVED lines=8> */
[C---:B------:R-:W-:Y:S02]  /*c2e0*/  ISETP.GT.AND P6, PT, R3.reuse, 0x180, P4 ;  /* 0x000001800300780c */ /* 0x040fe400027c4270 */
[----:B------:R-:W-:-:S11]  /*c2f0*/  ISETP.GT.AND P4, PT, R3, 0x188, P4 ;  /* 0x000001880300780c */ /* 0x000fd60002784270 */
        /* <DEDUP_REMOVED lines=9> */
[----:B------:R1:W-:Y:S01]  /*c390*/  @P4 STG.E.U16 desc[UR36][R6.64], R26 ;  /* 0x0000001a06004986 */ /* 0x0003e2000c101524 */
[----:B------:R-:W-:-:S05]  /*c3a0*/  IADD3 R10, P4, R15, R8, RZ ;  /* 0x000000080f0a7210 */ /* 0x000fca0007f9e0ff */
[----:B------:R-:W-:Y:S01]  /*c3b0*/  IMAD.X R11, R13, 0x1, R9, P4 ;  /* 0x000000010d0b7824 */ /* 0x000fe200020e0609 */
[----:B------:R-:W-:Y:S02]  /*c3c0*/  ISETP.GT.AND P4, PT, R3, 0x188, P6 ;  /* 0x000001880300780c */ /* 0x000fe40003784270 */
[----:B------:R-:W-:-:S11]  /*c3d0*/  ISETP.GT.AND P6, PT, R14, 0x8, PT ;  /* 0x000000080e00780c */ /* 0x000fd60003fc4270 */
[----:B------:R3:W-:Y:S01]  /*c3e0*/  @P4 STG.E.U16 desc[UR36][R10.64], R27 ;  /* 0x0000001b0a004986 */ /* 0x0007e2000c101524 */
[----:B--2---:R-:W-:-:S05]  /*c3f0*/  IADD3 R20, P4, R89, R4, RZ ;  /* 0x0000000459147210 */ /* 0x004fca0007f9e0ff */
[----:B------:R-:W-:Y:S01]  /*c400*/  IMAD.X R21, R13, 0x1, R5, P4 ;  /* 0x000000010d157824 */ /* 0x000fe200020e0605 */
[----:B------:R-:W-:Y:S02]  /*c410*/  ISETP.GT.AND P4, PT, R3, 0x180, P6 ;  /* 0x000001800300780c */ /* 0x000fe40003784270 */
[----:B------:R-:W-:-:S11]  /*c420*/  ISETP.GT.AND P6, PT, R14, 0x9, PT ;  /* 0x000000090e00780c */ /* 0x000fd60003fc4270 */
[----:B------:R2:W-:Y:S01]  /*c430*/  @P4 STG.E.U16 desc[UR36][R60.64], R28 ;  /* 0x0000001c3c004986 */ /* 0x0005e2000c101524 */
[----:B------:R-:W-:-:S05]  /*c440*/  IADD3 R24, P4, R91, R4, RZ ;  /* 0x000000045b187210 */ /* 0x000fca0007f9e0ff */
[----:B0-----:R-:W-:Y:S01]  /*c450*/  IMAD.X R25, R13, 0x1, R5, P4 ;  /* 0x000000010d197824 */ /* 0x001fe200020e0605 */
[----:B------:R-:W-:-:S13]  /*c460*/  ISETP.GT.AND P4, PT, R3, 0x180, P6 ;  /* 0x000001800300780c */ /* 0x000fda0003784270 */
[----:B------:R0:W-:Y:S01]  /*c470*/  @P4 STG.E.U16 desc[UR36][R58.64], R29 ;  /* 0x0000001d3a004986 */ /* 0x0001e2000c101524 */
[----:B-1----:R-:W-:-:S05]  /*c480*/  IADD3 R6, P4, R23, R8, RZ ;  /* 0x0000000817067210 */ /* 0x002fca0007f9e0ff */
[----:B------:R-:W-:Y:S01]  /*c490*/  IMAD.X R7, R13, 0x1, R9, P4 ;  /* 0x000000010d077824 */ /* 0x000fe200020e0609 */
[----:B------:R-:W-:-:S04]  /*c4a0*/  ISETP.GT.AND P4, PT, R14, 0x8, PT ;  /* 0x000000080e00780c */ /* 0x000fc80003f84270 */
[----:B------:R-:W-:-:S13]  /*c4b0*/  ISETP.GT.AND P4, PT, R3, 0x188, P4 ;  /* 0x000001880300780c */ /* 0x000fda0002784270 */
[----:B------:R1:W-:Y:S01]  /*c4c0*/  @P4 STG.E.U16 desc[UR36][R6.64], R30 ;  /* 0x0000001e06004986 */ /* 0x0003e2000c101524 */
[----:B---3--:R-:W-:-:S05]  /*c4d0*/  IADD3 R10, P4, R121, R8, RZ ;  /* 0x00000008790a7210 */ /* 0x008fca0007f9e0ff */
[----:B------:R-:W-:Y:S01]  /*c4e0*/  IMAD.X R11, R13, 0x1, R9, P4 ;  /* 0x000000010d0b7824 */ /* 0x000fe200020e0609 */
[----:B------:R-:W-:Y:S02]  /*c4f0*/  ISETP.GT.AND P4, PT, R3, 0x188, P6 ;  /* 0x000001880300780c */ /* 0x000fe40003784270 */
[----:B------:R-:W-:-:S11]  /*c500*/  ISETP.GT.AND P6, PT, R14, 0x10, PT ;  /* 0x000000100e00780c */ /* 0x000fd60003fc4270 */
[----:B------:R3:W-:Y:S01]  /*c510*/  @P4 STG.E.U16 desc[UR36][R10.64], R31 ;  /* 0x0000001f0a004986 */ /* 0x0007e2000c101524 */
[----:B------:R-:W-:-:S05]  /*c520*/  IADD3 R26, P4, R93, R4, RZ ;  /* 0x000000045d1a7210 */ /* 0x000fca0007f9e0ff */
[----:B------:R-:W-:Y:S01]  /*c530*/  IMAD.X R27, R13, 0x1, R5, P4 ;  /* 0x000000010d1b7824 */ /* 0x000fe200020e0605 */
[----:B------:R-:W-:Y:S02]  /*c540*/  ISETP.GT.AND P4, PT, R3, 0x180, P6 ;  /* 0x000001800300780c */ /* 0x000fe40003784270 */
[----:B------:R-:W-:-:S11]  /*c550*/  ISETP.GT.AND P6, PT, R14, 0x11, PT ;  /* 0x000000110e00780c */ /* 0x000fd60003fc4270 */
[----:B------:R4:W-:Y:S01]  /*c560*/  @P4 STG.E.U16 desc[UR36][R20.64], R32 ;  /* 0x0000002014004986 */ /* 0x0009e2000c101524 */
[----:B--2---:R-:W-:-:S05]  /*c570*/  IADD3 R28, P4, R95, R4, RZ ;  /* 0x000000045f1c7210 */ /* 0x004fca0007f9e0ff */
        /* <DEDUP_REMOVED lines=13> */
[----:B----4-:R-:W-:-:S05]  /*c650*/  IADD3 R20, P4, R97, R4, RZ ;  /* 0x0000000461147210 */ /* 0x010fca0007f9e0ff */
[----:B------:R-:W-:Y:S01]  /*c660*/  IMAD.X R21, R13, 0x1, R5, P4 ;  /* 0x000000010d157824 */ /* 0x000fe200020e0605 */
[----:B------:R-:W-:Y:S02]  /*c670*/  ISETP.GT.AND P4, PT, R3, 0x180, P6 ;  /* 0x000001800300780c */ /* 0x000fe40003784270 */
[----:B------:R-:W-:-:S11]  /*c680*/  ISETP.GT.AND P6, PT, R14, 0x19, PT ;  /* 0x000000190e00780c */ /* 0x000fd60003fc4270 */
[----:B------:R3:W-:Y:S01]  /*c690*/  @P4 STG.E.U16 desc[UR36][R26.64], R36 ;  /* 0x000000241a004986 */ /* 0x0007e2000c101524 */
[----:B0-----:R-:W-:-:S05]  /*c6a0*/  IADD3 R24, P4, R99, R4, RZ ;  /* 0x0000000463187210 */ /* 0x001fca0007f9e0ff */
[----:B------:R-:W-:Y:S01]  /*c6b0*/  IMAD.X R25, R13, 0x1, R5, P4 ;  /* 0x000000010d197824 */ /* 0x000fe200020e0605 */
        /* <DEDUP_REMOVED lines=9> */
[----:B------:R-:W-:Y:S02]  /*c750*/  ISETP.GT.AND P4, PT, R3, 0x188, P6 ;  /* 0x000001880300780c */ /* 0x000fe40003784270 */
[----:B------:R-:W-:-:S11]  /*c760*/  ISETP.GT.AND P6, PT, R14, 0x20, PT ;  /* 0x000000200e00780c */ /* 0x000fd60003fc4270 */
[----:B------:R2:W-:Y:S01]  /*c770*/  @P4 STG.E.U16 desc[UR36][R10.64], R39 ;  /* 0x000000270a004986 */ /* 0x0005e2000c101524 */
[----:B---3--:R-:W-:-:S05]  /*c780*/  IADD3 R26, P4, R101, R4, RZ ;  /* 0x00000004651a7210 */ /* 0x008fca0007f9e0ff */
[----:B------:R-:W-:Y:S01]  /*c790*/  IMAD.X R27, R13, 0x1, R5, P4 ;  /* 0x000000010d1b7824 */ /* 0x000fe200020e0605 */
[----:B------:R-:W-:Y:S02]  /*c7a0*/  ISETP.GT.AND P4, PT, R3, 0x180, P6 ;  /* 0x000001800300780c */ /* 0x000fe40003784270 */
[----:B------:R-:W-:-:S11]  /*c7b0*/  ISETP.GT.AND P6, PT, R14, 0x21, PT ;  /* 0x000000210e00780c */ /* 0x000fd60003fc4270 */
[----:B------:R3:W-:Y:S01]  /*c7c0*/  @P4 STG.E.U16 desc[UR36][R20.64], R40 ;  /* 0x0000002814004986 */ /* 0x0007e2000c101524 */
[----:B0-----:R-:W-:-:S05]  /*c7d0*/  IADD3 R28, P4, R103, R4, RZ ;  /* 0x00000004671c7210 */ /* 0x001fca0007f9e0ff */
[----:B------:R-:W-:Y:S01]  /*c7e0*/  IMAD.X R29, R13, 0x1, R5, P4 ;  /* 0x000000010d1d7824 */ /* 0x000fe200020e0605 */
[----:B------:R-:W-:-:S13]  /*c7f0*/  ISETP.GT.AND P4, PT, R3, 0x180, P6 ;  /* 0x000001800300780c */ /* 0x000fda0003784270 */
[----:B------:R-:W-:Y:S01]  /*c800*/  @P4 STG.E.U16 desc[UR36][R24.64], R41 ;  /* 0x0000002918004986 */ /* 0x000fe2000c101524 */
        /* <DEDUP_REMOVED lines=12> */
[----:B------:R-:W-:-:S13]  /*c8d0*/  ISETP.GT.AND P4, PT, R3, 0x180, P6 ;  /* 0x000001800300780c */ /* 0x000fda0003784270 */
[----:B------:R-:W-:Y:S01]  /*c8e0*/  @P4 STG.E.U16 desc[UR36][R26.64], R44 ;  /* 0x0000002c1a004986 */ /* 0x000fe2000c101524 */
[C---:B------:R-:W-:Y:S02]  /*c8f0*/  ISETP.GT.AND P4, PT, R3.reuse, 0x180, P5 ;  /* 0x000001800300780c */ /* 0x040fe40002f84270 */
[----:B------:R-:W-:-:S11]  /*c900*/  ISETP.GT.AND P5, PT, R3, 0x188, P5 ;  /* 0x000001880300780c */ /* 0x000fd60002fa4270 */
[----:B------:R-:W-:Y:S01]  /*c910*/  @P4 STG.E.U16 desc[UR36][R28.64], R45 ;  /* 0x0000002d1c004986 */ /* 0x000fe2000c101524 */
[----:B------:R-:W-:-:S13]  /*c920*/  ISETP.GT.AND P4, PT, R3, 0x188, P6 ;  /* 0x000001880300780c */ /* 0x000fda0003784270 */
[----:B------:R-:W-:Y:S01]  /*c930*/  @P4 STG.E.U16 desc[UR36][R20.64], R46 ;  /* 0x0000002e14004986 */ /* 0x000fe2000c101524 */
[----:B0-----:R-:W-:-:S05]  /*c940*/  IADD3 R6, P4, R103, R8, RZ ;  /* 0x0000000867067210 */ /* 0x001fca0007f9e0ff */
[----:B------:R-:W-:Y:S01]  /*c950*/  IMAD.X R7, R13, 0x1, R9, P4 ;  /* 0x000000010d077824 */ /* 0x000fe200020e0609 */
[C---:B------:R-:W-:Y:S02]  /*c960*/  ISETP.GT.AND P4, PT, R3.reuse, 0x180, P3 ;  /* 0x000001800300780c */ /* 0x040fe40001f84270 */
[----:B------:R-:W-:Y:S02]  /*c970*/  ISETP.GT.AND P3, PT, R3, 0x188, P3 ;  /* 0x000001880300780c */ /* 0x000fe40001f64270 */
[----:B------:R0:W-:Y:S01]  /*c980*/  @P5 STG.E.U16 desc[UR36][R6.64], R47 ;  /* 0x0000002f06005986 */ /* 0x0001e2000c101524 */
[----:B-1----:R-:W-:-:S05]  /*c990*/  IADD3 R10, P5, R105, R4, RZ ;  /* 0x00000004690a7210 */ /* 0x002fca0007fbe0ff */
[----:B------:R-:W-:-:S05]  /*c9a0*/  IMAD.X R11, R13, 0x1, R5, P5 ;  /* 0x000000010d0b7824 */ /* 0x000fca00028e0605 */
[----:B------:R1:W-:Y:S01]  /*c9b0*/  @P4 STG.E.U16 desc[UR36][R10.64], R48 ;  /* 0x000000300a004986 */ /* 0x0003e2000c101524 */
[----:B0-----:R-:W-:Y:S02]  /*c9c0*/  IADD3 R6, P5, R107, R4, RZ ;  /* 0x000000046b067210 */ /* 0x001fe40007fbe0ff */
[C---:B------:R-:W-:Y:S02]  /*c9d0*/  ISETP.GT.AND P4, PT, R3.reuse, 0x180, P0 ;  /* 0x000001800300780c */ /* 0x040fe40000784270 */
[----:B------:R-:W-:Y:S01]  /*c9e0*/  ISETP.GT.AND P0, PT, R3, 0x188, P0 ;  /* 0x000001880300780c */ /* 0x000fe20000704270 */
[----:B------:R-:W-:Y:S01]  /*c9f0*/  IMAD.X R7, R13, 0x1, R5, P5 ;  /* 0x000000010d077824 */ /* 0x000fe200028e0605 */
[----:B------:R-:W-:-:S05]  /*ca00*/  IADD3 R14, P5, R105, R8, RZ ;  /* 0x00000008690e7210 */ /* 0x000fca0007fbe0ff */
[----:B------:R-:W-:Y:S01]  /*ca10*/  IMAD.X R15, R13, 0x1, R9, P5 ;  /* 0x000000010d0f7824 */ /* 0x000fe200028e0609 */
[----:B------:R-:W-:-:S03]  /*ca20*/  IADD3 R20, P5, R109, R4, RZ ;  /* 0x000000046d147210 */ /* 0x000fc60007fbe0ff */
[----:B------:R4:W-:Y:S01]  /*ca30*/  @P4 STG.E.U16 desc[UR36][R6.64], R49 ;  /* 0x0000003106004986 */ /* 0x0009e2000c101524 */
[----:B------:R-:W-:Y:S01]  /*ca40*/  IADD3 R4, P4, R111, R4, RZ ;  /* 0x000000046f047210 */ /* 0x000fe20007f9e0ff */
[--C-:B------:R-:W-:Y:S02]  /*ca50*/  IMAD.X R21, R13, 0x1, R5.reuse, P5 ;  /* 0x000000010d157824 */ /* 0x100fe400028e0605 */
[----:B------:R4:W-:Y:S01]  /*ca60*/  @P3 STG.E.U16 desc[UR36][R14.64], R50 ;  /* 0x000000320e003986 */ /* 0x0009e2000c101524 */
[-C--:B-1----:R-:W-:Y:S01]  /*ca70*/  IADD3 R10, P3, R107, R8.reuse, RZ ;  /* 0x000000086b0a7210 */ /* 0x082fe20007f7e0ff */
[----:B------:R-:W-:Y:S01]  /*ca80*/  IMAD.X R5, R13, 0x1, R5, P4 ;  /* 0x000000010d057824 */ /* 0x000fe200020e0605 */
[C---:B------:R-:W-:Y:S02]  /*ca90*/  ISETP.GT.AND P4, PT, R3.reuse, 0x180, P2 ;  /* 0x000001800300780c */ /* 0x040fe40001784270 */
[----:B------:R-:W-:Y:S01]  /*caa0*/  ISETP.GT.AND P2, PT, R3, 0x188, P2 ;  /* 0x000001880300780c */ /* 0x000fe20001744270 */
[----:B------:R-:W-:Y:S01]  /*cab0*/  IMAD.X R11, R13, 0x1, R9, P3 ;  /* 0x000000010d0b7824 */ /* 0x000fe200018e0609 */
[----:B------:R-:W-:-:S02]  /*cac0*/  IADD3 R24, P3, R109, R8, RZ ;  /* 0x000000086d187210 */ /* 0x000fc40007f7e0ff */
[----:B------:R-:W-:Y:S02]  /*cad0*/  IADD3 R8, P5, R111, R8, RZ ;  /* 0x000000086f087210 */ /* 0x000fe40007fbe0ff */
[----:B------:R4:W-:Y:S01]  /*cae0*/  @P0 STG.E.U16 desc[UR36][R10.64], R51 ;  /* 0x000000330a000986 */ /* 0x0009e2000c101524 */
[--C-:B------:R-:W-:Y:S01]  /*caf0*/  IMAD.X R25, R13, 0x1, R9.reuse, P3 ;  /* 0x000000010d197824 */ /* 0x100fe200018e0609 */
[----:B------:R-:W-:Y:S01]  /*cb00*/  ISETP.GT.AND P3, PT, R3, 0x180, P1 ;  /* 0x000001800300780c */ /* 0x000fe20000f64270 */
[----:B------:R-:W-:Y:S01]  /*cb10*/  IMAD.X R9, R13, 0x1, R9, P5 ;  /* 0x000000010d097824 */ /* 0x000fe200028e0609 */
[----:B------:R-:W-:Y:S01]  /*cb20*/  ISETP.GT.AND P1, PT, R3, 0x188, P1 ;  /* 0x000001880300780c */ /* 0x000fe20000f24270 */
[----:B------:R4:W-:Y:S10]  /*cb30*/  @P4 STG.E.U16 desc[UR36][R20.64], R52 ;  /* 0x0000003414004986 */ /* 0x0009f4000c101524 */
[----:B------:R4:W-:Y:S04]  /*cb40*/  @P3 STG.E.U16 desc[UR36][R4.64], R53 ;  /* 0x0000003504003986 */ /* 0x0009e8000c101524 */
[----:B------:R4:W-:Y:S04]  /*cb50*/  @P2 STG.E.U16 desc[UR36][R24.64], R54 ;  /* 0x0000003618002986 */ /* 0x0009e8000c101524 */
[----:B------:R4:W-:Y:S02]  /*cb60*/  @P1 STG.E.U16 desc[UR36][R8.64], R55 ;  /* 0x0000003708001986 */ /* 0x0009e4000c101524 */
.L_x_250:
[----:B------:R-:W-:Y:S05]  /*cb70*/  BSYNC B0 ;  /* 0x0000000000007941 */ /* 0x000fea0003800000 */
.L_x_28:
[----:B------:R-:W-:Y:S01]  /*cb80*/  ULDC UR4, c[0x0][0xc] ;  /* 0x0000030000047ab9 */ /* 0x000fe20000000800 */
[----:B------:R-:W-:Y:S01]  /*cb90*/  ULDC UR5, c[0x0][0x10] ;  /* 0x0000040000057ab9 */ /* 0x000fe20000000800 */
[----:B------:R-:W0:Y:S01]  /*cba0*/  LDC R3, c[0x0][0x14] ;  /* 0x00000500ff037b82 */ /* 0x000e220000000800 */
[----:B------:R-:W-:Y:S01]  /*cbb0*/  UIMAD.WIDE.U32 UR4, UR4, UR5, URZ ;  /* 0x00000005040472a5 */ /* 0x000fe2000f8e003f */
[----:B------:R-:W-:Y:S02]  /*cbc0*/  IMAD.MOV.U32 R156, RZ, RZ, -0x1 ;  /* 0xffffffffff9c7424 */ /* 0x000fe400078e00ff */
[----:B------:R-:W-:-:S03]  /*cbd0*/  IMAD.MOV.U32 R23, RZ, RZ, -0x1 ;  /* 0xffffffffff177424 */ /* 0x000fc600078e00ff */
[----:B0-----:R-:W-:-:S04]  /*cbe0*/  IMAD.WIDE.U32 R16, R3, UR4, R16 ;  /* 0x0000000403107c25 */ /* 0x001fc8000f8e0010 */
[----:B------:R-:W-:Y:S01]  /*cbf0*/  IMAD R3, R3, UR5, RZ ;  /* 0x0000000503037c24 */ /* 0x000fe2000f8e02ff */
[----:B------:R-:W-:Y:S02]  /*cc00*/  ULDC.64 UR4, c[0x0][0x650] ;  /* 0x0001940000047ab9 */ /* 0x000fe40000000a00 */
[----:B------:R-:W-:Y:S01]  /*cc10*/  ISETP.GE.U32.AND P0, PT, R16, UR4, PT ;  /* 0x0000000410007c0c */ /* 0x000fe2000bf06070 */
[--C-:B------:R-:W-:Y:S01]  /*cc20*/  IMAD.IADD R17, R17, 0x1, R3.reuse ;  /* 0x0000000111117824 */ /* 0x100fe200078e0203 */
[----:B------:R-:W-:-:S04]  /*cc30*/  PRMT R3, RZ, 0x7610, R3 ;  /* 0x00007610ff037816 */ /* 0x000fc80000000003 */
[----:B------:R-:W-:-:S13]  /*cc40*/  ISETP.GE.U32.AND.EX P0, PT, R17, UR5, PT, P0 ;  /* 0x0000000511007c0c */ /* 0x000fda000bf06100 */
[----:B------:R-:W-:Y:S05]  /*cc50*/  @P0 BRA `(.L_x_251) ;  /* 0x0000000400640947 */ /* 0x000fea0003800000 */
[----:B------:R-:W0:Y:S01]  /*cc60*/  S2R R12, SR_CTAID.X ;  /* 0x00000000000c7919 */ /* 0x000e220000002500 */
[----:B--2-4-:R-:W2:Y:S01]  /*cc70*/  LDC.64 R10, c[0x0][0x628] ;  /* 0x00018a00ff0a7b82 */ /* 0x014ea20000000a00 */
[----:B------:R-:W-:Y:S01]  /*cc80*/  ULDC UR4, c[0x0][0x150] ;  /* 0x0000540000047ab9 */ /* 0x000fe20000000800 */
[----:B------:R-:W-:Y:S01]  /*cc90*/  IMAD.MOV.U32 R8, RZ, RZ, R16 ;  /* 0x000000ffff087224 */ /* 0x000fe200078e0010 */
[----:B------:R-:W4:Y:S01]  /*cca0*/  S2R R24, SR_CTAID.Y ;  /* 0x0000000000187919 */ /* 0x000f220000002600 */
[----:B------:R-:W-:-:S04]  /*ccb0*/  IMAD.MOV.U32 R9, RZ, RZ, R17 ;  /* 0x000000ffff097224 */ /* 0x000fc800078e0011 */
[----:B------:R-:W1:Y:S08]  /*ccc0*/  LDC R21, c[0x0][0x144] ;  /* 0x00005100ff157b82 */ /* 0x000e700000000800 */
[----:B------:R-:W1:Y:S08]  /*ccd0*/  LDC R0, c[0x0][0x630] ;  /* 0x00018c00ff007b82 */ /* 0x000e700000000800 */
[----:B------:R-:W1:Y:S01]  /*cce0*/  LDC.64 R14, c[0x0][0x620] ;  /* 0x00018800ff0e7b82 */ /* 0x000e620000000a00 */
[----:B--2---:R-:W-:-:S04]  /*ccf0*/  ISETP.NE.U32.AND P0, PT, R10, RZ, PT ;  /* 0x000000ff0a00720c */ /* 0x004fc80003f05070 */
[----:B------:R-:W-:Y:S02]  /*cd00*/  ISETP.NE.AND.EX P0, PT, R11, RZ, PT, P0 ;  /* 0x000000ff0b00720c */ /* 0x000fe40003f05300 */
[----:B0-----:R-:W-:-:S05]  /*cd10*/  I2FP.F32.U32 R3, R12 ;  /* 0x0000000c00037245 */ /* 0x001fca0000201000 */
[----:B------:R-:W-:-:S04]  /*cd20*/  FMUL R3, R3, UR4 ;  /* 0x0000000403037c20 */ /* 0x000fc80008400000 */
[----:B-----5:R0:W2:Y:S02]  /*cd30*/  F2I.U32.TRUNC.NTZ R20, R3 ;  /* 0x0000000300147305 */ /* 0x0200a4000020f000 */
[----:B----4-:R-:W-:Y:S05]  /*cd40*/  @!P0 BRA `(.L_x_252) ;  /* 0x0000000000288947 */ /* 0x010fea0003800000 */
[----:B0-----:R-:W0:Y:S02]  /*cd50*/  LDC R3, c[0x0][0x634] ;  /* 0x00018d00ff037b82 */ /* 0x001e240000000800 */
[----:B0-----:R-:W-:-:S05]  /*cd60*/  IADD3 R3, P0, R16, R3, RZ ;  /* 0x0000000310037210 */ /* 0x001fca0007f1e0ff */
[----:B------:R-:W-:-:S04]  /*cd70*/  IMAD.X R13, RZ, RZ, R17, P0 ;  /* 0x000000ffff0d7224 */ /* 0x000fc800000e0611 */
[----:B---3--:R-:W-:-:S04]  /*cd80*/  IMAD.WIDE.U32 R4, R13, R10, RZ ;  /* 0x0000000a0d047225 */ /* 0x008fc800078e00ff */
[----:B-1----:R-:W-:-:S04]  /*cd90*/  IMAD.WIDE.U32 R6, P0, R3, R11, R4 ;  /* 0x0000000b03067225 */ /* 0x002fc80007800004 */
[----:B------:R-:W-:-:S04]  /*cda0*/  IMAD.WIDE.U32 R4, R3, R10, RZ ;  /* 0x0000000a03047225 */ /* 0x000fc800078e00ff */
[----:B------:R-:W-:Y:S01]  /*cdb0*/  IMAD.X R9, RZ, RZ, RZ, P0 ;  /* 0x000000ffff097224 */ /* 0x000fe200000e06ff */
[----:B------:R-:W-:Y:S01]  /*cdc0*/  IADD3 RZ, P0, R5, R6, RZ ;  /* 0x0000000605ff7210 */ /* 0x000fe20007f1e0ff */
[----:B------:R-:W-:-:S04]  /*cdd0*/  IMAD.MOV.U32 R8, RZ, RZ, R7 ;  /* 0x000000ffff087224 */ /* 0x000fc800078e0007 */
[----:B------:R-:W-:-:S08]  /*cde0*/  IMAD.WIDE.U32.X R8, R13, R11, R8, P0 ;  /* 0x0000000b0d087225 */ /* 0x000fd000000e0408 */
.L_x_252:
[----:B------:R-:W4:Y:S01]  /*cdf0*/  LDC.64 R28, c[0x0][0x640] ;  /* 0x00019000ff1c7b82 */ /* 0x000f220000000a00 */
[-CC-:B-1----:R-:W-:Y:S01]  /*ce00*/  SHF.R.U64 R23, R8, R0.reuse, R9.reuse ;  /* 0x0000000008177219 */ /* 0x182fe20000001209 */
[----:B--2---:R-:W-:Y:S01]  /*ce10*/  IMAD.MOV R20, RZ, RZ, -R20 ;  /* 0x000000ffff147224 */ /* 0x004fe200078e0a14 */
[----:B------:R-:W-:Y:S01]  /*ce20*/  SHF.R.U32.HI R0, RZ, R0, R9 ;  /* 0x00000000ff007219 */ /* 0x000fe20000011609 */
[----:B------:R-:W-:Y:S01]  /*ce30*/  ULDC UR4, c[0x0][0x154] ;  /* 0x0000550000047ab9 */ /* 0x000fe20000000800 */
[----:B0-----:R-:W-:Y:S01]  /*ce40*/  IADD3 R3, P0, RZ, -R23, RZ ;  /* 0x80000017ff037210 */ /* 0x001fe20007f1e0ff */
[----:B------:R-:W-:Y:S02]  /*ce50*/  IMAD R21, R21, R20, R12 ;  /* 0x0000001415157224 */ /* 0x000fe400078e020c */
[----:B------:R-:W0:Y:S01]  /*ce60*/  LDC R6, c[0x0][0x618] ;  /* 0x00018600ff067b82 */ /* 0x000e220000000800 */
[----:B------:R-:W-:Y:S02]  /*ce70*/  IMAD.MOV.U32 R7, RZ, RZ, 0x1 ;  /* 0x00000001ff077424 */ /* 0x000fe400078e00ff */
[----:B---3--:R-:W-:-:S04]  /*ce80*/  IMAD.X R5, RZ, RZ, ~R0, P0 ;  /* 0x000000ffff057224 */ /* 0x008fc800000e0e00 */
[-C--:B------:R-:W-:Y:S01]  /*ce90*/  IMAD R0, R5, R14.reuse, RZ ;  /* 0x0000000e05007224 */ /* 0x080fe200078e02ff */
[----:B------:R-:W1:Y:S01]  /*cea0*/  LDC R8, c[0x0][0x608] ;  /* 0x00018200ff087b82 */ /* 0x000e620000000800 */
[----:B------:R-:W-:-:S04]  /*ceb0*/  IMAD.WIDE.U32 R4, R3, R14, R16 ;  /* 0x0000000e03047225 */ /* 0x000fc800078e0010 */
[----:B------:R-:W-:Y:S01]  /*cec0*/  IMAD R3, R3, R15, R0 ;  /* 0x0000000f03037224 */ /* 0x000fe200078e0200 */
[----:B------:R-:W-:Y:S02]  /*ced0*/  I2FP.F32.U32 R0, R24 ;  /* 0x0000001800007245 */ /* 0x000fe40000201000 */
[----:B------:R-:W2:Y:S01]  /*cee0*/  LDC R26, c[0x0][0x658] ;  /* 0x00019600ff1a7b82 */ /* 0x000ea20000000800 */
[----:B------:R-:W-:Y:S01]  /*cef0*/  IMAD.IADD R3, R5, 0x1, R3 ;  /* 0x0000000105037824 */ /* 0x000fe200078e0203 */
[----:B----4-:R-:W-:Y:S01]  /*cf00*/  ISETP.NE.U32.AND P0, PT, R28, RZ, PT ;  /* 0x000000ff1c00720c */ /* 0x010fe20003f05070 */
[----:B------:R-:W-:Y:S01]  /*cf10*/  FMUL R0, R0, UR4 ;  /* 0x0000000400007c20 */ /* 0x000fe20008400000 */
[----:B------:R-:W-:Y:S02]  /*cf20*/  IMAD.MOV.U32 R5, RZ, RZ, -0x1 ;  /* 0xffffffffff057424 */ /* 0x000fe400078e00ff */
[----:B------:R-:W-:Y:S01]  /*cf30*/  ISETP.NE.AND.EX P0, PT, R29, RZ, PT, P0 ;  /* 0x000000ff1d00720c */ /* 0x000fe20003f05300 */
[----:B------:R3:W4:Y:S01]  /*cf40*/  F2I.U32.TRUNC.NTZ R13, R0 ;  /* 0x00000000000d7305 */ /* 0x000722000020f000 */
[----:B------:R-:W3:Y:S01]  /*cf50*/  LDC R15, c[0x0][0x148] ;  /* 0x00005200ff0f7b82 */ /* 0x000ee20000000800 */
[----:B0-----:R-:W-:-:S02]  /*cf60*/  SHF.R.U64 R12, R4, R6, R3 ;  /* 0x00000006040c7219 */ /* 0x001fc40000001203 */
[----:B------:R-:W-:-:S05]  /*cf70*/  SHF.R.U32.HI R3, RZ, R6, R3 ;  /* 0x00000006ff037219 */ /* 0x000fca0000011603 */
[----:B------:R-:W0:Y:S01]  /*cf80*/  LDC R20, c[0x0][0x600] ;  /* 0x00018000ff147b82 */ /* 0x000e220000000800 */
[-CC-:B-1----:R-:W-:Y:S02]  /*cf90*/  SHF.R.U64 R10, R12, R8.reuse, R3.reuse ;  /* 0x000000080c0a7219 */ /* 0x182fe40000001203 */
[----:B------:R-:W-:-:S05]  /*cfa0*/  SHF.R.U32.HI R3, RZ, R8, R3 ;  /* 0x00000008ff037219 */ /* 0x000fca0000011603 */
[----:B------:R-:W1:Y:S01]  /*cfb0*/  LDC R27, c[0x0][0x648] ;  /* 0x00019200ff1b7b82 */ /* 0x000e620000000800 */
[-C--:B--2---:R-:W-:Y:S02]  /*cfc0*/  SHF.L.U32 R4, R5, R26.reuse, RZ ;  /* 0x0000001a05047219 */ /* 0x084fe400000006ff */
[-CC-:B------:R-:W-:Y:S02]  /*cfd0*/  SHF.R.U64 R14, R10, R26.reuse, R3.reuse ;  /* 0x0000001a0a0e7219 */ /* 0x180fe40000001203 */
[----:B------:R-:W-:Y:S02]  /*cfe0*/  SHF.R.U32.HI R5, RZ, R26, R3 ;  /* 0x0000001aff057219 */ /* 0x000fe40000011603 */
[----:B------:R-:W-:Y:S01]  /*cff0*/  LOP3.LUT R25, RZ, R4, RZ, 0x33, !PT ;  /* 0x00000004ff197212 */ /* 0x000fe200078e33ff */
[----:B------:R-:W2:Y:S01]  /*d000*/  LDC R30, c[0x0][0x638] ;  /* 0x00018e00ff1e7b82 */ /* 0x000ea20000000800 */
[----:B------:R-:W-:Y:S01]  /*d010*/  SHF.L.U32 R26, R7, R26, RZ ;  /* 0x0000001a071a7219 */ /* 0x000fe200000006ff */
[----:B------:R-:W-:-:S06]  /*d020*/  IMAD.MOV.U32 R4, RZ, RZ, R14 ;  /* 0x000000ffff047224 */ /* 0x000fcc00078e000e */
[----:B------:R-:W0:Y:S01]  /*d030*/  LDC R31, c[0x0][0x610] ;  /* 0x00018400ff1f7b82 */ /* 0x000e220000000800 */
[----:B----4-:R-:W-:Y:S05]  /*d040*/  @!P0 BRA `(.L_x_253) ;  /* 0x0000000000288947 */ /* 0x010fea0003800000 */
[----:B------:R-:W4:Y:S02]  /*d050*/  LDC R3, c[0x0][0x64c] ;  /* 0x00019300ff037b82 */ /* 0x000f240000000800 */
[----:B----4-:R-:W-:-:S05]  /*d060*/  IADD3 R3, P0, R14, R3, RZ ;  /* 0x000000030e037210 */ /* 0x010fca0007f1e0ff */
        /* <DEDUP_REMOVED lines=8> */
.L_x_253:
[----:B------:R-:W-:Y:S01]  /*d0f0*/  ISETP.NE.AND P0, PT, R2, 0x1, PT ;  /* 0x000000010200780c */ /* 0x000fe20003f05270 */
[----:B0-----:R-:W-:Y:S01]  /*d100*/  VIADD R7, R20, 0xffffffff ;  /* 0xffffffff14077836 */ /* 0x001fe20000000000 */
[----:B-1-3--:R-:W-:Y:S01]  /*d110*/  SHF.R.U64 R0, R4, R27, R5 ;  /* 0x0000001b04007219 */ /* 0x00afe20000001205 */
[----:B------:R-:W-:Y:S01]  /*d120*/  IMAD.MOV R13, RZ, RZ, -R13 ;  /* 0x000000ffff0d7224 */ /* 0x000fe200078e0a0d */
[----:B------:R-:W-:Y:S01]  /*d130*/  LOP3.LUT R5, R10, R25, RZ, 0xc0, !PT ;  /* 0x000000190a057212 */ /* 0x000fe200078ec0ff */
[----:B------:R-:W-:Y:S01]  /*d140*/  IMAD.MOV.U32 R4, RZ, RZ, 0x1 ;  /* 0x00000001ff047424 */ /* 0x000fe200078e00ff */
[----:B------:R-:W-:Y:S01]  /*d150*/  LOP3.LUT R12, R12, R7, RZ, 0xc0, !PT ;  /* 0x000000070c0c7212 */ /* 0x000fe200078ec0ff */
[----:B------:R-:W-:Y:S02]  /*d160*/  IMAD.MOV R3, RZ, RZ, -R0 ;  /* 0x000000ffff037224 */ /* 0x000fe400078e0a00 */
[----:B------:R-:W-:Y:S02]  /*d170*/  IMAD R0, R26, R0, R5 ;  /* 0x000000001a007224 */ /* 0x000fe400078e0205 */
[----:B--2---:R-:W-:-:S02]  /*d180*/  IMAD R3, R3, R30, R14 ;  /* 0x0000001e03037224 */ /* 0x004fc400078e020e */
[----:B------:R-:W-:Y:S02]  /*d190*/  @P0 IMAD R21, R15, R13, R24 ;  /* 0x0000000d0f150224 */ /* 0x000fe400078e0218 */
[----:B------:R-:W-:Y:S01]  /*d1a0*/  IMAD R5, R3, R20, R12 ;  /* 0x0000001403057224 */ /* 0x000fe200078e020c */
[----:B------:R-:W-:Y:S01]  /*d1b0*/  PRMT R3, R4, 0x7610, R3 ;  /* 0x0000761004037816 */ /* 0x000fe20000000003 */
[----:B------:R-:W-:-:S05]  /*d1c0*/  IMAD R0, R0, R31, R21 ;  /* 0x0000001f00007224 */ /* 0x000fca00078e0215 */
[----:B------:R-:W-:Y:S02]  /*d1d0*/  SEL R156, R5, R0, !P0 ;  /* 0x00000000059c7207 */ /* 0x000fe40004000000 */
[----:B------:R-:W-:-:S07]  /*d1e0*/  SEL R0, R0, R5, !P0 ;  /* 0x0000000500007207 */ /* 0x000fce0004000000 */
.L_x_251:
[----:B------:R-:W-:Y:S01]  /*d1f0*/  LOP3.LUT P0, RZ, R3, 0xff, RZ, 0xc0, !PT ;  /* 0x000000ff03ff7812 */ /* 0x000fe2000780c0ff */
[----:B------:R-:W-:-:S12]  /*d200*/  IMAD.MOV.U32 R155, RZ, RZ, R0 ;  /* 0x000000ffff9b7224 */ /* 0x000fd800078e0000 */
[----:B------:R-:W-:Y:S05]  /*d210*/  @P0 BRA `(.L_x_254) ;  /* 0xffffff3c00400947 */ /* 0x000fea000383ffff */
[----:B------:R-:W-:Y:S05]  /*d220*/  EXIT ;  /* 0x000000000000794d */ /* 0x000fea0003800000 */
.L_x_3:
[----:B0-----:R-:W-:Y:S01]  /*d230*/  ULDC.64 UR4, c[0x0][0x650] ;  /* 0x0001940000047ab9 */ /* 0x001fe20000000a00 */
        /* <DEDUP_REMOVED lines=25> */
.L_x_256:
[--C-:B------:R-:W-:Y:S01]  /*d3d0*/  SHF.R.U64 R12, R10, R14, R11.reuse ;  /* 0x0000000e0a0c7219 */ /* 0x100fe2000000120b */
[----:B------:R-:W0:Y:S01]  /*d3e0*/  LDC R22, c[0x0][0x618] ;  /* 0x00018600ff167b82 */ /* 0x000e220000000800 */
[----:B------:R-:W-:Y:S01]  /*d3f0*/  I2FP.F32.U32 R6, R4 ;  /* 0x0000000400067245 */ /* 0x000fe20000201000 */
[----:B------:R-:W-:Y:S01]  /*d400*/  ULDC UR4, c[0x0][0x150] ;  /* 0x0000540000047ab9 */ /* 0x000fe20000000800 */
[----:B------:R-:W-:Y:S02]  /*d410*/  SHF.R.U32.HI R5, RZ, R14, R11 ;  /* 0x0000000eff057219 */ /* 0x000fe4000001160b */
[----:B------:R-:W-:Y:S01]  /*d420*/  IADD3 R9, P0, RZ, -R12, RZ ;  /* 0x8000000cff097210 */ /* 0x000fe20007f1e0ff */
[----:B------:R-:W-:Y:S01]  /*d430*/  FMUL R11, R6, UR4 ;  /* 0x00000004060b7c20 */ /* 0x000fe20008400000 */
[----:B------:R-:W-:Y:S01]  /*d440*/  ULDC UR4, c[0x0][0x154] ;  /* 0x0000550000047ab9 */ /* 0x000fe20000000800 */
[----:B------:R-:W1:Y:S02]  /*d450*/  LDC.64 R24, c[0x0][0x640] ;  /* 0x00019000ff187b82 */ /* 0x000e640000000a00 */
[----:B------:R-:W-:-:S02]  /*d460*/  IMAD.X R5, RZ, RZ, ~R5, P0 ;  /* 0x000000ffff057224 */ /* 0x000fc400000e0e05 */
[----:B------:R-:W2:Y:S01]  /*d470*/  F2I.U32.TRUNC.NTZ R11, R11 ;  /* 0x0000000b000b7305 */ /* 0x000ea2000020f000 */
[----:B------:R-:W-:-:S03]  /*d480*/  IMAD.WIDE.U32 R6, R9, R20, R16 ;  /* 0x0000001409067225 */ /* 0x000fc600078e0010 */
[----:B------:R-:W3:Y:S01]  /*d490*/  LDC R13, c[0x0][0x144] ;  /* 0x00005100ff0d7b82 */ /* 0x000ee20000000800 */
[----:B------:R-:W-:-:S04]  /*d4a0*/  IMAD R8, R5, R20, RZ ;  /* 0x0000001405087224 */ /* 0x000fc800078e02ff */
[----:B------:R-:W-:Y:S02]  /*d4b0*/  IMAD R5, R9, R21, R8 ;  /* 0x0000001509057224 */ /* 0x000fe400078e0208 */
[----:B------:R-:W-:Y:S01]  /*d4c0*/  IMAD.MOV.U32 R8, RZ, RZ, -0x1 ;  /* 0xffffffffff087424 */ /* 0x000fe200078e00ff */
[----:B------:R-:W4:Y:S01]  /*d4d0*/  LDC R14, c[0x0][0x608] ;  /* 0x00018200ff0e7b82 */ /* 0x000f220000000800 */
[----:B------:R-:W-:Y:S01]  /*d4e0*/  IMAD.IADD R5, R7, 0x1, R5 ;  /* 0x0000000107057824 */ /* 0x000fe200078e0205 */
[----:B------:R-:W-:-:S04]  /*d4f0*/  I2FP.F32.U32 R7, R3 ;  /* 0x0000000300077245 */ /* 0x000fc80000201000 */
[-C--:B0-----:R-:W-:Y:S01]  /*d500*/  SHF.R.U64 R10, R6, R22.reuse, R5 ;  /* 0x00000016060a7219 */ /* 0x081fe20000001205 */
[----:B--2---:R-:W-:Y:S01]  /*d510*/  IMAD.MOV R6, RZ, RZ, -R11 ;  /* 0x000000ffff067224 */ /* 0x004fe200078e0a0b */
[----:B------:R-:W0:Y:S01]  /*d520*/  LDC R9, c[0x0][0x658] ;  /* 0x00019600ff097b82 */ /* 0x000e220000000800 */
[----:B-1----:R-:W-:Y:S01]  /*d530*/  ISETP.NE.U32.AND P0, PT, R24, RZ, PT ;  /* 0x000000ff1800720c */ /* 0x002fe20003f05070 */
[----:B------:R-:W-:Y:S01]  /*d540*/  FMUL R7, R7, UR4 ;  /* 0x0000000407077c20 */ /* 0x000fe20008400000 */
[----:B------:R-:W-:Y:S02]  /*d550*/  SHF.R.U32.HI R5, RZ, R22, R5 ;  /* 0x00000016ff057219 */ /* 0x000fe40000011605 */
[----:B------:R-:W-:-:S03]  /*d560*/  ISETP.NE.AND.EX P0, PT, R25, RZ, PT, P0 ;  /* 0x000000ff1900720c */ /* 0x000fc60003f05300 */
[----:B------:R-:W1:Y:S01]  /*d570*/  LDC R20, c[0x0][0x148] ;  /* 0x00005200ff147b82 */ /* 0x000e620000000800 */
[----:B---3--:R-:W-:Y:S02]  /*d580*/  IMAD R23, R13, R6, R4 ;  /* 0x000000060d177224 */ /* 0x008fe400078e0204 */
[----:B------:R-:W-:-:S05]  /*d590*/  IMAD.MOV.U32 R6, RZ, RZ, 0x1 ;  /* 0x00000001ff067424 */ /* 0x000fca00078e00ff */
[----:B------:R-:W2:Y:S01]  /*d5a0*/  LDC R21, c[0x0][0x600] ;  /* 0x00018000ff157b82 */ /* 0x000ea20000000800 */
[-CC-:B----4-:R-:W-:Y:S02]  /*d5b0*/  SHF.R.U64 R13, R10, R14.reuse, R5.reuse ;  /* 0x0000000e0a0d7219 */ /* 0x190fe40000001205 */
[----:B------:R-:W-:Y:S02]  /*d5c0*/  SHF.R.U32.HI R4, RZ, R14, R5 ;  /* 0x0000000eff047219 */ /* 0x000fe40000011605 */
[----:B------:R3:W4:Y:S03]  /*d5d0*/  F2I.U32.TRUNC.NTZ R14, R7 ;  /* 0x00000007000e7305 */ /* 0x000726000020f000 */
[----:B------:R-:W1:Y:S01]  /*d5e0*/  LDC R26, c[0x0][0x648] ;  /* 0x00019200ff1a7b82 */ /* 0x000e620000000800 */
[-C--:B0-----:R-:W-:Y:S02]  /*d5f0*/  SHF.R.U64 R15, R13, R9.reuse, R4 ;  /* 0x000000090d0f7219 */ /* 0x081fe40000001204 */
[----:B------:R-:W-:-:S02]  /*d600*/  SHF.L.U32 R8, R8, R9, RZ ;  /* 0x0000000908087219 */ /* 0x000fc400000006ff */
[-C--:B------:R-:W-:Y:S01]  /*d610*/  SHF.R.U32.HI R5, RZ, R9.reuse, R4 ;  /* 0x00000009ff057219 */ /* 0x080fe20000011604 */
[----:B------:R-:W-:Y:S01]  /*d620*/  IMAD.MOV.U32 R4, RZ, RZ, R15 ;  /* 0x000000ffff047224 */ /* 0x000fe200078e000f */
[----:B------:R-:W-:Y:S01]  /*d630*/  SHF.L.U32 R22, R6, R9, RZ ;  /* 0x0000000906167219 */ /* 0x000fe200000006ff */
[----:B------:R-:W0:Y:S01]  /*d640*/  LDC R27, c[0x0][0x638] ;  /* 0x00018e00ff1b7b82 */ /* 0x000e220000000800 */
[----:B------:R-:W-:-:S07]  /*d650*/  LOP3.LUT R28, RZ, R8, RZ, 0x33, !PT ;  /* 0x00000008ff1c7212 */ /* 0x000fce00078e33ff */
        /* <DEDUP_REMOVED lines=12> */
.L_x_257:
[----:B------:R-:W-:Y:S01]  /*d720*/  ISETP.NE.AND P0, PT, R2, 0x1, PT ;  /* 0x000000010200780c */ /* 0x000fe20003f05270 */
[----:B--2---:R-:W-:Y:S01]  /*d730*/  VIADD R7, R21, 0xffffffff ;  /* 0xffffffff15077836 */ /* 0x004fe20000000000 */
[----:B-1----:R-:W-:Y:S01]  /*d740*/  SHF.R.U64 R5, R4, R26, R5 ;  /* 0x0000001a04057219 */ /* 0x002fe20000001205 */
[----:B------:R-:W-:Y:S01]  /*d750*/  IMAD.MOV R14, RZ, RZ, -R14 ;  /* 0x000000ffff0e7224 */ /* 0x000fe200078e0a0e */
[----:B------:R-:W-:Y:S01]  /*d760*/  LOP3.LUT R4, R13, R28, RZ, 0xc0, !PT ;  /* 0x0000001c0d047212 */ /* 0x000fe200078ec0ff */
[----:B------:R-:W-:Y:S01]  /*d770*/  IMAD.MOV.U32 R8, RZ, RZ, R12 ;  /* 0x000000ffff087224 */ /* 0x000fe200078e000c */
[----:B------:R-:W-:Y:S01]  /*d780*/  LOP3.LUT R10, R10, R7, RZ, 0xc0, !PT ;  /* 0x000000070a0a7212 */ /* 0x000fe200078ec0ff */
[----:B------:R-:W-:Y:S02]  /*d790*/  IMAD.MOV R6, RZ, RZ, -R5 ;  /* 0x000000ffff067224 */ /* 0x000fe400078e0a05 */
[----:B------:R-:W-:-:S04]  /*d7a0*/  IMAD R4, R22, R5, R4 ;  /* 0x0000000516047224 */ /* 0x000fc800078e0204 */
[----:B------:R-:W-:Y:S02]  /*d7b0*/  @P0 IMAD R23, R20, R14, R3 ;  /* 0x0000000e14170224 */ /* 0x000fe400078e0203 */
[----:B0-----:R-:W-:Y:S02]  /*d7c0*/  IMAD R3, R6, R27, R15 ;  /* 0x0000001b06037224 */ /* 0x001fe400078e020f */
[----:B------:R-:W-:Y:S02]  /*d7d0*/  IMAD R7, R4, R29, R23 ;  /* 0x0000001d04077224 */ /* 0x000fe400078e0217 */
[----:B------:R-:W-:Y:S02]  /*d7e0*/  IMAD R4, R3, R21, R10 ;  /* 0x0000001503047224 */ /* 0x000fe400078e020a */
[----:B------:R-:W-:-:S03]  /*d7f0*/  IMAD.MOV.U32 R6, RZ, RZ, 0x1 ;  /* 0x00000001ff067424 */ /* 0x000fc600078e00ff */
[----:B------:R-:W-:Y:S02]  /*d800*/  SEL R9, R4, R7, !P0 ;  /* 0x0000000704097207 */ /* 0x000fe40004000000 */
[----:B------:R-:W-:-:S07]  /*d810*/  SEL R7, R7, R4, !P0 ;  /* 0x0000000407077207 */ /* 0x000fce0004000000 */
.L_x_255:
[----:B------:R-:W-:-:S08]  /*d820*/  NOP ;  /* 0x0000000000007918 */ /* 0x000fd00000000000 */
[----:B------:R-:W0:-:S00]  /*d830*/  USETMAXREG.DEALLOC.CTAPOOL 0x28 ;  /* 0x00000028000079c8 */ /* 0x000e0000080e0500 */
[----:B0-----:R-:W-:-:S13]  /*d840*/  ISETP.NE.AND P0, PT, R0, RZ, PT ;  /* 0x000000ff0000720c */ /* 0x001fda0003f05270 */
[----:B------:R-:W-:Y:S05]  /*d850*/  @P0 EXIT ;  /* 0x000000000000094d */ /* 0x000fea0003800000 */
[----:B------:R-:W-:Y:S01]  /*d860*/  LOP3.LUT P0, RZ, R6, 0xff, RZ, 0xc0, !PT ;  /* 0x000000ff06ff7812 */ /* 0x000fe2000780c0ff */
[----:B------:R-:W-:Y:S02]  /*d870*/  IMAD.MOV.U32 R0, RZ, RZ, 0x1 ;  /* 0x00000001ff007424 */ /* 0x000fe400078e00ff */
[----:B------:R-:W-:-:S10]  /*d880*/  IMAD.MOV.U32 R12, RZ, RZ, RZ ;  /* 0x000000ffff0c7224 */ /* 0x000fd400078e00ff */
[----:B------:R-:W-:Y:S05]  /*d890*/  @!P0 BRA `(.L_x_258) ;  /* 0x0000000c00308947 */ /* 0x000fea0003800000 */
[----:B------:R-:W0:Y:S01]  /*d8a0*/  LDC R0, c[0x0][0x28c] ;  /* 0x0000a300ff007b82 */ /* 0x000e220000000800 */
[----:B------:R-:W-:Y:S01]  /*d8b0*/  ULDC UR5, c[0x0][0x600] ;  /* 0x0001800000057ab9 */ /* 0x000fe20000000800 */
[----:B------:R-:W-:Y:S01]  /*d8c0*/  ULDC UR4, c[0x0][0xc] ;  /* 0x0000030000047ab9 */ /* 0x000fe20000000800 */
[----:B------:R-:W-:Y:S01]  /*d8d0*/  UIADD3 UR16, UR5, -0x1, URZ ;  /* 0xffffffff05107890 */ /* 0x000fe2000fffe03f */
[C---:B------:R-:W-:Y:S01]  /*d8e0*/  LOP3.LUT P2, RZ, R18.reuse, 0x7f, RZ, 0xc0, !PT ;  /* 0x0000007f12ff7812 */ /* 0x040fe2000784c0ff */
[----:B------:R-:W-:Y:S01]  /*d8f0*/  ULDC UR6, c[0x0][0x658] ;  /* 0x0001960000067ab9 */ /* 0x000fe20000000800 */
[----:B------:R-:W-:Y:S01]  /*d900*/  ULDC UR5, c[0x0][0x10] ;  /* 0x0000040000057ab9 */ /* 0x000fe20000000800 */
[----:B------:R-:W-:Y:S01]  /*d910*/  UMOV UR7, 0xffffffff ;  /* 0xffffffff00077882 */ /* 0x000fe20000000000 */
[----:B------:R-:W-:Y:S01]  /*d920*/  UMOV UR8, 0x1 ;  /* 0x0000000100087882 */ /* 0x000fe20000000000 */
[----:B------:R-:W-:Y:S01]  /*d930*/  UIMAD.WIDE.U32 UR4, UR4, UR5, URZ ;  /* 0x00000005040472a5 */ /* 0x000fe2000f8e003f */
[----:B------:R-:W-:Y:S01]  /*d940*/  LOP3.LUT P0, RZ, R18, 0x1f, RZ, 0xc0, !PT ;  /* 0x0000001f12ff7812 */ /* 0x000fe2000780c0ff */
[----:B------:R-:W-:Y:S01]  /*d950*/  USHF.L.U32 UR7, UR7, UR6, URZ ;  /* 0x0000000607077299 */ /* 0x000fe2000800063f */
[----:B------:R-:W-:Y:S01]  /*d960*/  BSSY B0, `(.L_x_258) ;  /* 0x00000bf000007945 */ /* 0x000fe20003800000 */
[----:B------:R-:W-:Y:S01]  /*d970*/  USHF.L.U32 UR18, UR8, UR6, URZ ;  /* 0x0000000608127299 */ /* 0x000fe2000800063f */
[----:B------:R-:W-:Y:S01]  /*d980*/  IMAD.MOV.U32 R13, RZ, RZ, 0x1 ;  /* 0x00000001ff0d7424 */ /* 0x000fe200078e00ff */
[----:B------:R-:W-:Y:S01]  /*d990*/  LOP3.LUT R11, R19, 0x2, RZ, 0xfc, !PT ;  /* 0x00000002130b7812 */ /* 0x000fe200078efcff */
[----:B------:R-:W-:Y:S01]  /*d9a0*/  ULDC UR6, c[0x0][0x14] ;  /* 0x0000050000067ab9 */ /* 0x000fe20000000800 */
[----:B------:R-:W-:Y:S01]  /*d9b0*/  PLOP3.LUT P0, PT, P0, P2, PT, 0x8a, 0x0 ;  /* 0x000000000000781c */ /* 0x000fe20000705172 */
[----:B------:R-:W-:Y:S01]  /*d9c0*/  UIMAD.WIDE.U32 UR20, UR4, UR6, URZ ;  /* 0x00000006041472a5 */ /* 0x000fe2000f8e003f */
[----:B------:R-:W-:Y:S01]  /*d9d0*/  IMAD.MOV.U32 R12, RZ, RZ, RZ ;  /* 0x000000ffff0c7224 */ /* 0x000fe200078e00ff */
[----:B------:R-:W-:-:S02]  /*d9e0*/  UIMAD UR13, UR5, UR6, URZ ;  /* 0x00000006050d72a4 */ /* 0x000fc4000f8e023f */
[----:B------:R-:W-:Y:S01]  /*d9f0*/  ULOP3.LUT UR17, URZ, UR7, URZ, 0x33, !UPT ;  /* 0x000000073f117292 */ /* 0x000fe2000f8e333f */
[----:B0-----:R-:W-:Y:S01]  /*da00*/  VIADD R0, R0, 0x3f ;  /* 0x0000003f00007836 */ /* 0x001fe20000000000 */
[----:B------:R-:W-:Y:S01]  /*da10*/  UIADD3 UR13, UR21, UR13, URZ ;  /* 0x0000000d150d7290 */ /* 0x000fe2000fffe03f */
[----:B------:R-:W-:-:S03]  /*da20*/  ULDC.64 UR22, c[0x0][0x198] ;  /* 0x0000660000167ab9 */ /* 0x000fc60000000a00 */
[----:B------:R-:W-:-:S04]  /*da30*/  SHF.R.S32.HI R3, RZ, 0x1f, R0 ;  /* 0x0000001fff037819 */ /* 0x000fc80000011400 */
[----:B------:R-:W-:Y:S01]  /*da40*/  LEA.HI R3, R3, R0, RZ, 0x6 ;  /* 0x0000000003037211 */ /* 0x000fe200078f30ff */
[----:B------:R-:W-:-:S03]  /*da50*/  IMAD.MOV.U32 R0, RZ, RZ, 0x1 ;  /* 0x00000001ff007424 */ /* 0x000fc600078e00ff */
[----:B------:R-:W-:-:S05]  /*da60*/  SHF.R.S32.HI R3, RZ, 0x6, R3 ;  /* 0x00000006ff037819 */ /* 0x000fca0000011403 */
[----:B------:R-:W-:-:S07]  /*da70*/  VIADD R10, R3, 0x1 ;  /* 0x00000001030a7836 */ /* 0x000fce0000000000 */
.L_x_270:
[----:B------:R-:W-:-:S03]  /*da80*/  UMOV UR4, 0xffffffff ;  /* 0xffffffff00047882 */ /* 0x000fc60000000000 */
[----:B------:R-:W-:Y:S05]  /*da90*/  BRA.DIV UR4, `(.L_x_259) ;  /* 0x0000000e04787947 */ /* 0x000fea000b800000 */
[----:B------:R-:W-:-:S13]  /*daa0*/  ELECT P6, URZ, PT ;  /* 0x00000000003f782f */ /* 0x000fda00038c0000 */
.L_x_280:
[----:B------:R-:W0:Y:S01]  /*dab0*/  LDC R4, c[0x0][0x28c] ;  /* 0x0000a300ff047b82 */ /* 0x000e220000000800 */
[----:B------:R-:W-:Y:S01]  /*dac0*/  BSSY B1, `(.L_x_260) ;  /* 0x0000037000017945 */ /* 0x000fe20003800000 */
[----:B0-----:R-:W-:-:S13]  /*dad0*/  ISETP.LT.OR P6, PT, R4, 0x1, !P6 ;  /* 0x000000010400780c */ /* 0x001fda00077c1670 */
[----:B------:R-:W-:Y:S05]  /*dae0*/  @P6 BRA `(.L_x_261) ;  /* 0x0000000000d06947 */ /* 0x000fea0003800000 */
[----:B------:R-:W-:Y:S02]  /*daf0*/  IMAD.SHL.U32 R15, R9, 0x40, RZ ;  /* 0x00000040090f7824 */ /* 0x000fe400078e00ff */
[----:B------:R-:W-:Y:S02]  /*db00*/  IMAD.SHL.U32 R18, R7, 0x200, RZ ;  /* 0x0000020007127824 */ /* 0x000fe400078e00ff */
[----:B------:R-:W-:Y:S02]  /*db10*/  IMAD.MOV.U32 R20, RZ, RZ, RZ ;  /* 0x000000ffff147224 */ /* 0x000fe400078e00ff */
[----:B------:R-:W-:Y:S02]  /*db20*/  IMAD.MOV.U32 R4, RZ, RZ, R10 ;  /* 0x000000ffff047224 */ /* 0x000fe400078e000a */
[----:B------:R-:W-:Y:S02]  /*db30*/  IMAD.MOV.U32 R5, RZ, RZ, R0 ;  /* 0x000000ffff057224 */ /* 0x000fe400078e0000 */
[----:B------:R-:W-:-:S07]  /*db40*/  IMAD.MOV.U32 R6, RZ, RZ, R12 ;  /* 0x000000ffff067224 */ /* 0x000fce00078e000c */
.L_x_265:
[----:B------:R-:W0:Y:S01]  /*db50*/  S2R R14, SR_CgaCtaId ;  /* 0x00000000000e7919 */ /* 0x000e220000008800 */
[----:B------:R-:W-:Y:S01]  /*db60*/  MOV R7, 0x400 ;  /* 0x0000040000077802 */ /* 0x000fe20000000f00 */
[----:B------:R-:W1:Y:S03]  /*db70*/  @!P2 LDC R9, c[0x0][0x500] ;  /* 0x00014000ff09ab82 */ /* 0x000e660000000800 */
[----:B0-----:R-:W-:Y:S02]  /*db80*/  LEA R21, R14, R7, 0x18 ;  /* 0x000000070e157211 */ /* 0x001fe400078ec0ff */
[----:B------:R-:W-:-:S03]  /*db90*/  SHF.L.U32 R7, R5, 0x1f, RZ ;  /* 0x0000001f05077819 */ /* 0x000fc600000006ff */
[----:B------:R-:W-:-:S04]  /*dba0*/  IMAD R14, R6, 0x8, R21 ;  /* 0x00000008060e7824 */ /* 0x000fc800078e0215 */
[----:B------:R-:W0:Y:S02]  /*dbb0*/  SYNCS.PHASECHK.TRANS64.TRYWAIT P1, [R14+URZ+0x18], R7 ;  /* 0x000018070e0075a7 */ /* 0x000e24000802017f */
[----:B01----:R-:W-:Y:S05]  /*dbc0*/  @!P1 BRA `(.L_x_262) ;  /* 0x0000000c004c9947 */ /* 0x003fea0003800000 */
.L_x_281:
[----:B0-----:R-:W-:Y:S01]  /*dbd0*/  PRMT R7, R11, 0x9910, RZ ;  /* 0x000099100b077816 */ /* 0x001fe200000000ff */
[----:B------:R0:W-:Y:S03]  /*dbe0*/  @!P2 SYNCS.ARRIVE.TRANS64 RZ, [R14+URZ], R9 ;  /* 0x000000090effa9a7 */ /* 0x0001e6000800003f */
[----:B------:R-:W-:-:S13]  /*dbf0*/  ISETP.NE.AND P1, PT, R7, 0x2, PT ;  /* 0x000000020700780c */ /* 0x000fda0003f25270 */
[----:B0-----:R-:W-:Y:S05]  /*dc00*/  @P1 BRA `(.L_x_263) ;  /* 0x0000000000041947 */ /* 0x001fea0003800000 */
[----:B------:R-:W-:Y:S01]  /*dc10*/  BPT.TRAP 0x1 ;  /* 0x000000040000795c */ /* 0x000fe20000300000 */
.L_x_263:
[----:B------:R-:W-:Y:S05]  /*dc20*/  @P0 BRA `(.L_x_264) ;  /* 0x0000000000040947 */ /* 0x000fea0003800000 */
[----:B------:R-:W-:Y:S01]  /*dc30*/  BPT.TRAP 0x1 ;  /* 0x000000040000795c */ /* 0x000fe20000300000 */
.L_x_264:
[--C-:B------:R-:W-:Y:S01]  /*dc40*/  IMAD R7, R6, 0x10000, R21.reuse ;  /* 0x0001000006077824 */ /* 0x100fe200078e0215 */
[----:B------:R-:W-:Y:S01]  /*dc50*/  R2UR UR9, R14 ;  /* 0x000000000e0972ca */ /* 0x000fe200000e0000 */
[----:B------:R-:W-:Y:S01]  /*dc60*/  IMAD R21, R6, 0x2000, R21 ;  /* 0x0000200006157824 */ /* 0x000fe200078e0215 */
[----:B------:R-:W-:Y:S01]  /*dc70*/  UIADD3 UR4, UP0, UR22, 0xf0, URZ ;  /* 0x000000f016047890 */ /* 0x000fe2000ff1e03f */
[----:B------:R-:W-:Y:S01]  /*dc80*/  VIADD R4, R4, 0xffffffff ;  /* 0xffffffff04047836 */ /* 0x000fe20000000000 */
[----:B------:R-:W-:Y:S01]  /*dc90*/  R2UR UR5, R7 ;  /* 0x00000000070572ca */ /* 0x000fe200000e0000 */
[----:B------:R-:W-:Y:S01]  /*dca0*/  UIADD3 UR24, UP1, UR22, 0x1f0, URZ ;  /* 0x000001f016187890 */ /* 0x000fe2000ff3e03f */
[----:B------:R-:W-:Y:S01]  /*dcb0*/  R2UR UR8, R21 ;  /* 0x00000000150872ca */ /* 0x000fe200000e0000 */
[----:B------:R-:W-:Y:S01]  /*dcc0*/  VIADD R6, R6, 0x1 ;  /* 0x0000000106067836 */ /* 0x000fe20000000000 */
[----:B------:R-:W-:Y:S01]  /*dcd0*/  R2UR UR11, R18 ;  /* 0x00000000120b72ca */ /* 0x000fe200000e0000 */
[----:B------:R-:W-:Y:S01]  /*dce0*/  UIADD3.X UR25, URZ, UR23, URZ, UP1, !UPT ;  /* 0x000000173f197290 */ /* 0x000fe20008ffe43f */
[----:B------:R-:W-:Y:S01]  /*dcf0*/  R2UR UR10, R20 ;  /* 0x00000000140a72ca */ /* 0x000fe200000e0000 */
[----:B------:R-:W-:Y:S01]  /*dd00*/  UMOV UR6, 0x0 ;  /* 0x0000000000067882 */ /* 0x000fe20000000000 */
[----:B------:R-:W-:Y:S01]  /*dd10*/  R2UR UR12, R8 ;  /* 0x00000000080c72ca */ /* 0x000fe200000e0000 */
[----:B------:R-:W-:Y:S01]  /*dd20*/  UMOV UR7, 0x10000000 ;  /* 0x1000000000077882 */ /* 0x000fe20000000000 */
[----:B------:R-:W-:Y:S01]  /*dd30*/  R2UR UR19, R15 ;  /* 0x000000000f1372ca */ /* 0x000fe200000e0000 */
[----:B------:R-:W-:Y:S01]  /*dd40*/  VIADD R20, R20, 0x40 ;  /* 0x0000004014147836 */ /* 0x000fe20000000000 */
[----:B------:R-:W-:Y:S01]  /*dd50*/  ISETP.GT.AND P3, PT, R4, 0x1, PT ;  /* 0x000000010400780c */ /* 0x000fe20003f64270 */
[----:B------:R-:W-:Y:S01]  /*dd60*/  UIADD3 UR14, UR5, 0x100, URZ ;  /* 0x00000100050e7890 */ /* 0x000fe2000fffe03f */
[----:B------:R-:W-:Y:S01]  /*dd70*/  ISETP.NE.AND P1, PT, R6, 0x3, PT ;  /* 0x000000030600780c */ /* 0x000fe20003f25270 */
[----:B------:R-:W-:-:S02]  /*dd80*/  UIADD3.X UR5, URZ, UR23, URZ, UP0, !UPT ;  /* 0x000000173f057290 */ /* 0x000fc400087fe43f */
[----:B------:R-:W-:Y:S01]  /*dd90*/  UIADD3 UR15, UR8, 0x30100, URZ ;  /* 0x00030100080f7890 */ /* 0x000fe2000fffe03f */
[----:B------:R-:W-:Y:S02]  /*dda0*/  SEL R14, RZ, 0x1, P1 ;  /* 0x00000001ff0e7807 */ /* 0x000fe40000800000 */
[----:B------:R-:W-:Y:S01]  /*ddb0*/  UMOV UR8, UR14 ;  /* 0x0000000e00087c82 */ /* 0x000fe20008000000 */
[----:B------:R-:W-:Y:S02]  /*ddc0*/  SEL R6, R6, RZ, P1 ;  /* 0x000000ff06067207 */ /* 0x000fe40000800000 */
[----:B------:R-:W-:Y:S01]  /*ddd0*/  LOP3.LUT R5, R5, R14, RZ, 0x3c, !PT ;  /* 0x0000000e05057212 */ /* 0x000fe200078e3cff */
[----:B------:R0:W-:Y:S02]  /*dde0*/  UTMALDG.3D [UR8], [UR4], desc[UR6] ;  /* 0x00000608040075b4 */ /* 0x0001e40008011000 */
[----:B0-----:R-:W-:Y:S01]  /*ddf0*/  UMOV UR8, UR15 ;  /* 0x0000000f00087c82 */ /* 0x001fe20008000000 */
[----:B------:R-:W-:-:S02]  /*de00*/  UMOV UR11, UR19 ;  /* 0x00000013000b7c82 */ /* 0x000fc40008000000 */
[----:B------:R0:W-:Y:S02]  /*de10*/  UTMALDG.3D [UR8], [UR24], desc[UR6] ;  /* 0x00000608180075b4 */ /* 0x0001e40008011000 */
[----:B0-----:R-:W-:Y:S05]  /*de20*/  @P3 BRA `(.L_x_265) ;  /* 0xfffffffc00483947 */ /* 0x001fea000383ffff */
.L_x_261:
[----:B------:R-:W-:Y:S05]  /*de30*/  BSYNC B1 ;  /* 0x0000000000017941 */ /* 0x000fea0003800000 */
.L_x_260:
[----:B------:R-:W-:Y:S01]  /*de40*/  LOP3.LUT P3, RZ, R13, 0xff, RZ, 0xc0, !PT ;  /* 0x000000ff0dff7812 */ /* 0x000fe2000786c0ff */
[----:B------:R-:W-:Y:S01]  /*de50*/  IMAD.IADD R12, R3, 0x1, R12 ;  /* 0x00000001030c7824 */ /* 0x000fe200078e020c */
[----:B------:R-:W-:Y:S01]  /*de60*/  IADD3 R16, P4, R16, UR20, RZ ;  /* 0x0000001410107c10 */ /* 0x000fe2000ff9e0ff */
[----:B------:R-:W-:Y:S01]  /*de70*/  ULDC.64 UR4, c[0x0][0x650] ;  /* 0x0001940000047ab9 */ /* 0x000fe20000000a00 */
[----:B------:R-:W-:Y:S01]  /*de80*/  BSSY B1, `(.L_x_266) ;  /* 0x000006a000017945 */ /* 0x000fe20003800000 */
[----:B------:R-:W-:Y:S01]  /*de90*/  IMAD.MOV.U32 R9, RZ, RZ, -0x1 ;  /* 0xffffffffff097424 */ /* 0x000fe200078e00ff */
[----:B------:R-:W-:Y:S01]  /*dea0*/  ISETP.GT.U32.AND P1, PT, R12, 0x2, PT ;  /* 0x000000020c00780c */ /* 0x000fe20003f24070 */
[----:B------:R-:W-:Y:S01]  /*deb0*/  IMAD.MOV.U32 R8, RZ, RZ, -0x1 ;  /* 0xffffffffff087424 */ /* 0x000fe200078e00ff */
[----:B------:R-:W-:Y:S02]  /*dec0*/  IADD3.X R17, R17, UR13, RZ, P4, !PT ;  /* 0x0000000d11117c10 */ /* 0x000fe4000a7fe4ff */
[----:B------:R-:W-:-:S02]  /*ded0*/  ISETP.LT.U32.AND P1, PT, R3, 0x3, P1 ;  /* 0x000000030300780c */ /* 0x000fc40000f21070 */
[----:B------:R-:W-:Y:S01]  /*dee0*/  PRMT R13, RZ, 0x7610, R13 ;  /* 0x00007610ff0d7816 */ /* 0x000fe2000000000d */
[----:B------:R-:W0:Y:S01]  /*def0*/  @P3 S2R R5, SR_CgaCtaId ;  /* 0x0000000000053919 */ /* 0x000e220000008800 */
[----:B------:R-:W-:-:S04]  /*df00*/  @P3 MOV R4, 0x400 ;  /* 0x0000040000043802 */ /* 0x000fc80000000f00 */
[----:B0-----:R-:W-:Y:S01]  /*df10*/  @P3 LEA R6, R5, R4, 0x18 ;  /* 0x0000000405063211 */ /* 0x001fe200078ec0ff */
[----:B------:R-:W-:-:S03]  /*df20*/  IMAD.WIDE.U32 R4, R12, -0x55555555, RZ ;  /* 0xaaaaaaab0c047825 */ /* 0x000fc600078e00ff */
[----:B------:R0:W-:Y:S01]  /*df30*/  @P3 SYNCS.ARRIVE.TRANS64.A1T0 RZ, [R6+URZ+0x48], RZ ;  /* 0x000048ff06ff39a7 */ /* 0x0001e2000810003f */
[----:B------:R-:W-:Y:S02]  /*df40*/  ISETP.GE.U32.AND P3, PT, R3, 0x3, PT ;  /* 0x000000030300780c */ /* 0x000fe40003f66070 */
[----:B------:R-:W-:Y:S02]  /*df50*/  SHF.R.U32.HI R7, RZ, 0x1, R5 ;  /* 0x00000001ff077819 */ /* 0x000fe40000011605 */
[----:B------:R-:W-:Y:S02]  /*df60*/  SEL R5, RZ, 0x1, !P1 ;  /* 0x00000001ff057807 */ /* 0x000fe40004800000 */
[----:B------:R-:W-:Y:S01]  /*df70*/  ISETP.GE.U32.AND P1, PT, R16, UR4, PT ;  /* 0x0000000410007c0c */ /* 0x000fe2000bf26070 */
[----:B------:R-:W-:Y:S01]  /*df80*/  IMAD R12, R7, -0x3, R12 ;  /* 0xfffffffd070c7824 */ /* 0x000fe200078e020c */
[----:B------:R-:W-:Y:S02]  /*df90*/  LOP3.LUT R0, R0, R5, RZ, 0x3c, !PT ;  /* 0x0000000500007212 */ /* 0x000fe400078e3cff */
[----:B------:R-:W-:-:S02]  /*dfa0*/  ISETP.GE.U32.AND.EX P1, PT, R17, UR5, PT, P1 ;  /* 0x0000000511007c0c */ /* 0x000fc4000bf26110 */
[----:B------:R-:W-:Y:S02]  /*dfb0*/  PRMT R4, RZ, 0x7610, R4 ;  /* 0x00007610ff047816 */ /* 0x000fe40000000004 */
[----:B------:R-:W-:Y:S01]  /*dfc0*/  @P3 LOP3.LUT R0, R0, 0x1, R7, 0x78, !PT ;  /* 0x0000000100003812 */ /* 0x000fe200078e7807 */
[----:B------:R-:W-:-:S08]  /*dfd0*/  IMAD.MOV.U32 R7, RZ, RZ, -0x1 ;  /* 0xffffffffff077424 */ /* 0x000fd000078e00ff */
[----:B0-----:R-:W-:Y:S05]  /*dfe0*/  @P1 BRA `(.L_x_267) ;  /* 0x00000004004c1947 */ /* 0x001fea0003800000 */
[----:B------:R-:W-:Y:S01]  /*dff0*/  ULDC.64 UR4, c[0x0][0x628] ;  /* 0x00018a0000047ab9 */ /* 0x000fe20000000a00 */
[----:B------:R-:W0:Y:S01]  /*e000*/  S2R R15, SR_CTAID.X ;  /* 0x00000000000f7919 */ /* 0x000e220000002500 */
[----:B------:R-:W-:Y:S01]  /*e010*/  ISETP.NE.U32.AND P1, PT, RZ, UR4, PT ;  /* 0x00000004ff007c0c */ /* 0x000fe2000bf25070 */
[----:B------:R-:W-:Y:S01]  /*e020*/  ULDC UR7, c[0x0][0x630] ;  /* 0x00018c0000077ab9 */ /* 0x000fe20000000800 */
[----:B------:R-:W-:Y:S01]  /*e030*/  IMAD.MOV.U32 R4, RZ, RZ, R16 ;  /* 0x000000ffff047224 */ /* 0x000fe200078e0010 */
[----:B------:R-:W1:Y:S01]  /*e040*/  S2R R14, SR_CTAID.Y ;  /* 0x00000000000e7919 */ /* 0x000e620000002600 */
[----:B------:R-:W-:Y:S01]  /*e050*/  ISETP.NE.AND.EX P1, PT, RZ, UR5, PT, P1 ;  /* 0x00000005ff007c0c */ /* 0x000fe2000bf25310 */
[----:B------:R-:W-:-:S12]  /*e060*/  IMAD.MOV.U32 R5, RZ, RZ, R17 ;  /* 0x000000ffff057224 */ /* 0x000fd800078e0011 */
[----:B------:R-:W-:Y:S05]  /*e070*/  @!P1 BRA `(.L_x_268) ;  /* 0x0000000000289947 */ /* 0x000fea0003800000 */
[----:B------:R-:W-:Y:S02]  /*e080*/  ULDC UR6, c[0x0][0x634] ;  /* 0x00018d0000067ab9 */ /* 0x000fe40000000800 */
[----:B------:R-:W-:-:S05]  /*e090*/  IADD3 R9, P1, R16, UR6, RZ ;  /* 0x0000000610097c10 */ /* 0x000fca000ff3e0ff */
[----:B------:R-:W-:-:S04]  /*e0a0*/  IMAD.X R21, RZ, RZ, R17, P1 ;  /* 0x000000ffff157224 */ /* 0x000fc800008e0611 */
[----:B------:R-:W-:-:S04]  /*e0b0*/  IMAD.WIDE.U32 R6, R21, UR4, RZ ;  /* 0x0000000415067c25 */ /* 0x000fc8000f8e00ff */
[----:B------:R-:W-:-:S04]  /*e0c0*/  IMAD.WIDE.U32 R6, P1, R9, UR5, R6 ;  /* 0x0000000509067c25 */ /* 0x000fc8000f820006 */
[----:B------:R-:W-:-:S04]  /*e0d0*/  IMAD.WIDE.U32 R8, R9, UR4, RZ ;  /* 0x0000000409087c25 */ /* 0x000fc8000f8e00ff */
[----:B------:R-:W-:Y:S01]  /*e0e0*/  IMAD.X R5, RZ, RZ, RZ, P1 ;  /* 0x000000ffff057224 */ /* 0x000fe200008e06ff */
[----:B------:R-:W-:Y:S01]  /*e0f0*/  IADD3 RZ, P1, R9, R6, RZ ;  /* 0x0000000609ff7210 */ /* 0x000fe20007f3e0ff */
[----:B------:R-:W-:-:S04]  /*e100*/  IMAD.MOV.U32 R4, RZ, RZ, R7 ;  /* 0x000000ffff047224 */ /* 0x000fc800078e0007 */
[----:B------:R-:W-:-:S08]  /*e110*/  IMAD.WIDE.U32.X R4, R21, UR5, R4, P1 ;  /* 0x0000000515047c25 */ /* 0x000fd000088e0404 */
.L_x_268:
[--C-:B------:R-:W-:Y:S01]  /*e120*/  SHF.R.U64 R8, R4, UR7, R5.reuse ;  /* 0x0000000704087c19 */ /* 0x100fe20008001205 */
[----:B------:R-:W-:Y:S01]  /*e130*/  ULDC.64 UR4, c[0x0][0x620] ;  /* 0x0001880000047ab9 */ /* 0x000fe20000000a00 */
[----:B------:R-:W-:Y:S01]  /*e140*/  SHF.R.U32.HI R4, RZ, UR7, R5 ;  /* 0x00000007ff047c19 */ /* 0x000fe20008011605 */
[----:B------:R-:W2:Y:S01]  /*e150*/  LDC R24, c[0x0][0x144] ;  /* 0x00005100ff187b82 */ /* 0x000ea20000000800 */
[----:B------:R-:W-:Y:S01]  /*e160*/  IADD3 R7, P1, RZ, -R8, RZ ;  /* 0x80000008ff077210 */ /* 0x000fe20007f3e0ff */
[----:B------:R-:W-:Y:S01]  /*e170*/  ULDC.64 UR8, c[0x0][0x640] ;  /* 0x0001900000087ab9 */ /* 0x000fe20000000a00 */
[----:B0-----:R-:W-:Y:S01]  /*e180*/  I2FP.F32.U32 R9, R15 ;  /* 0x0000000f00097245 */ /* 0x001fe20000201000 */
[----:B------:R-:W-:Y:S02]  /*e190*/  ULDC UR6, c[0x0][0x608] ;  /* 0x0001820000067ab9 */ /* 0x000fe40000000800 */
[----:B------:R-:W-:Y:S01]  /*e1a0*/  IMAD.X R4, RZ, RZ, ~R4, P1 ;  /* 0x000000ffff047224 */ /* 0x000fe200008e0e04 */
[----:B------:R-:W-:Y:S01]  /*e1b0*/  ISETP.NE.U32.AND P1, PT, RZ, UR8, PT ;  /* 0x00000008ff007c0c */ /* 0x000fe2000bf25070 */
[----:B------:R-:W0:Y:S02]  /*e1c0*/  LDC R21, c[0x0][0x148] ;  /* 0x00005200ff157b82 */ /* 0x000e240000000800 */
[----:B------:R-:W-:Y:S01]  /*e1d0*/  IMAD R6, R4, UR4, RZ ;  /* 0x0000000404067c24 */ /* 0x000fe2000f8e02ff */
[----:B------:R-:W-:Y:S01]  /*e1e0*/  ISETP.NE.AND.EX P1, PT, RZ, UR9, PT, P1 ;  /* 0x00000009ff007c0c */ /* 0x000fe2000bf25310 */
[----:B------:R-:W-:Y:S01]  /*e1f0*/  IMAD.WIDE.U32 R4, R7, UR4, R16 ;  /* 0x0000000407047c25 */ /* 0x000fe2000f8e0010 */
[----:B------:R-:W-:-:S03]  /*e200*/  ULDC UR4, c[0x0][0x150] ;  /* 0x0000540000047ab9 */ /* 0x000fc60000000800 */
[----:B------:R-:W-:Y:S02]  /*e210*/  IMAD R7, R7, UR5, R6 ;  /* 0x0000000507077c24 */ /* 0x000fe4000f8e0206 */
[----:B------:R-:W-:Y:S01]  /*e220*/  FMUL R6, R9, UR4 ;  /* 0x0000000409067c20 */ /* 0x000fe20008400000 */
[----:B------:R-:W-:Y:S01]  /*e230*/  ULDC UR4, c[0x0][0x618] ;  /* 0x0001860000047ab9 */ /* 0x000fe20000000800 */
[----:B------:R-:W-:Y:S01]  /*e240*/  ULDC UR5, c[0x0][0x154] ;  /* 0x0000550000057ab9 */ /* 0x000fe20000000800 */
[----:B------:R-:W-:-:S03]  /*e250*/  IMAD.IADD R5, R5, 0x1, R7 ;  /* 0x0000000105057824 */ /* 0x000fc600078e0207 */
[----:B------:R-:W3:Y:S02]  /*e260*/  F2I.U32.TRUNC.NTZ R6, R6 ;  /* 0x0000000600067305 */ /* 0x000ee4000020f000 */
[----:B------:R-:W-:Y:S02]  /*e270*/  SHF.R.U64 R9, R4, UR4, R5 ;  /* 0x0000000404097c19 */ /* 0x000fe40008001205 */
[----:B-1----:R-:W-:-:S05]  /*e280*/  I2FP.F32.U32 R4, R14 ;  /* 0x0000000e00047245 */ /* 0x002fca0000201000 */
[----:B------:R-:W-:Y:S01]  /*e290*/  FMUL R22, R4, UR5 ;  /* 0x0000000504167c20 */ /* 0x000fe20008400000 */
[----:B------:R-:W-:Y:S01]  /*e2a0*/  SHF.R.U32.HI R4, RZ, UR4, R5 ;  /* 0x00000004ff047c19 */ /* 0x000fe20008011605 */
[----:B------:R-:W-:-:S03]  /*e2b0*/  ULDC UR4, c[0x0][0x658] ;  /* 0x0001960000047ab9 */ /* 0x000fc60000000800 */
[--C-:B------:R-:W-:Y:S01]  /*e2c0*/  SHF.R.U64 R20, R9, UR6, R4.reuse ;  /* 0x0000000609147c19 */ /* 0x100fe20008001204 */
[----:B------:R-:W1:Y:S01]  /*e2d0*/  F2I.U32.TRUNC.NTZ R22, R22 ;  /* 0x0000001600167305 */ /* 0x000e62000020f000 */
[----:B------:R-:W-:Y:S01]  /*e2e0*/  SHF.R.U32.HI R5, RZ, UR6, R4 ;  /* 0x00000006ff057c19 */ /* 0x000fe20008011604 */
[----:B---3--:R-:W-:-:S03]  /*e2f0*/  IMAD.MOV R6, RZ, RZ, -R6 ;  /* 0x000000ffff067224 */ /* 0x008fc600078e0a06 */
[----:B------:R-:W-:Y:S01]  /*e300*/  SHF.R.U64 R18, R20, UR4, R5 ;  /* 0x0000000414127c19 */ /* 0x000fe20008001205 */
[----:B--2---:R-:W-:Y:S01]  /*e310*/  IMAD R15, R24, R6, R15 ;  /* 0x00000006180f7224 */ /* 0x004fe200078e020f */
[----:B------:R-:W-:-:S03]  /*e320*/  SHF.R.U32.HI R23, RZ, UR4, R5 ;  /* 0x00000004ff177c19 */ /* 0x000fc60008011605 */
[----:B------:R-:W-:Y:S02]  /*e330*/  IMAD.MOV.U32 R4, RZ, RZ, R18 ;  /* 0x000000ffff047224 */ /* 0x000fe400078e0012 */
[----:B------:R-:W-:Y:S01]  /*e340*/  IMAD.MOV.U32 R5, RZ, RZ, R23 ;  /* 0x000000ffff057224 */ /* 0x000fe200078e0017 */
[----:B-1----:R-:W-:Y:S06]  /*e350*/  @!P1 BRA `(.L_x_269) ;  /* 0x0000000000289947 */ /* 0x002fec0003800000 */
[----:B------:R-:W-:Y:S02]  /*e360*/  ULDC UR4, c[0x0][0x64c] ;  /* 0x0001930000047ab9 */ /* 0x000fe40000000800 */
[----:B------:R-:W-:-:S05]  /*e370*/  IADD3 R5, P1, R18, UR4, RZ ;  /* 0x0000000412057c10 */ /* 0x000fca000ff3e0ff */
[----:B------:R-:W-:-:S04]  /*e380*/  IMAD.X R23, RZ, RZ, R23, P1 ;  /* 0x000000ffff177224 */ /* 0x000fc800008e0617 */
[----:B------:R-:W-:-:S04]  /*e390*/  IMAD.WIDE.U32 R6, R23, UR8, RZ ;  /* 0x0000000817067c25 */ /* 0x000fc8000f8e00ff */
[----:B------:R-:W-:-:S04]  /*e3a0*/  IMAD.WIDE.U32 R6, P1, R5, UR9, R6 ;  /* 0x0000000905067c25 */ /* 0x000fc8000f820006 */
[----:B------:R-:W-:-:S04]  /*e3b0*/  IMAD.WIDE.U32 R4, R5, UR8, RZ ;  /* 0x0000000805047c25 */ /* 0x000fc8000f8e00ff */
[----:B------:R-:W-:Y:S01]  /*e3c0*/  IMAD.MOV.U32 R4, RZ, RZ, R7 ;  /* 0x000000ffff047224 */ /* 0x000fe200078e0007 */
[----:B------:R-:W-:Y:S01]  /*e3d0*/  IADD3 RZ, P3, R5, R6, RZ ;  /* 0x0000000605ff7210 */ /* 0x000fe20007f7e0ff */
[----:B------:R-:W-:-:S04]  /*e3e0*/  IMAD.X R5, RZ, RZ, RZ, P1 ;  /* 0x000000ffff057224 */ /* 0x000fc800008e06ff */
[----:B------:R-:W-:-:S08]  /*e3f0*/  IMAD.WIDE.U32.X R4, R23, UR9, R4, P3 ;  /* 0x0000000917047c25 */ /* 0x000fd000098e0404 */
.L_x_269:
[----:B------:R-:W-:Y:S01]  /*e400*/  ISETP.NE.AND P1, PT, R2, 0x1, PT ;  /* 0x000000010200780c */ /* 0x000fe20003f25270 */
[----:B------:R-:W-:Y:S01]  /*e410*/  ULDC UR4, c[0x0][0x648] ;  /* 0x0001920000047ab9 */ /* 0x000fe20000000800 */
[----:B------:R-:W-:Y:S01]  /*e420*/  LOP3.LUT R20, R20, UR17, RZ, 0xc0, !PT ;  /* 0x0000001114147c12 */ /* 0x000fe2000f8ec0ff */
[----:B------:R-:W-:Y:S01]  /*e430*/  IMAD.MOV R22, RZ, RZ, -R22 ;  /* 0x000000ffff167224 */ /* 0x000fe200078e0a16 */
[----:B------:R-:W-:Y:S01]  /*e440*/  SHF.R.U64 R5, R4, UR4, R5 ;  /* 0x0000000404057c19 */ /* 0x000fe20008001205 */
[----:B------:R-:W-:Y:S01]  /*e450*/  ULDC UR4, c[0x0][0x638] ;  /* 0x00018e0000047ab9 */ /* 0x000fe20000000800 */
[----:B------:R-:W-:Y:S01]  /*e460*/  LOP3.LUT R9, R9, UR16, RZ, 0xc0, !PT ;  /* 0x0000001009097c12 */ /* 0x000fe2000f8ec0ff */
[----:B------:R-:W-:Y:S01]  /*e470*/  ULDC UR5, c[0x0][0x610] ;  /* 0x0001840000057ab9 */ /* 0x000fe20000000800 */
[----:B------:R-:W-:Y:S02]  /*e480*/  IMAD.MOV.U32 R4, RZ, RZ, 0x1 ;  /* 0x00000001ff047424 */ /* 0x000fe400078e00ff */
[----:B------:R-:W-:-:S02]  /*e490*/  IMAD.MOV R7, RZ, RZ, -R5 ;  /* 0x000000ffff077224 */ /* 0x000fc400078e0a05 */
[----:B------:R-:W-:Y:S02]  /*e4a0*/  IMAD R20, R5, UR18, R20 ;  /* 0x0000001205147c24 */ /* 0x000fe4000f8e0214 */
[----:B0-----:R-:W-:Y:S02]  /*e4b0*/  @P1 IMAD R15, R21, R22, R14 ;  /* 0x00000016150f1224 */ /* 0x001fe400078e020e */
[----:B------:R-:W-:Y:S01]  /*e4c0*/  IMAD R18, R7, UR4, R18 ;  /* 0x0000000407127c24 */ /* 0x000fe2000f8e0212 */
[----:B------:R-:W-:Y:S01]  /*e4d0*/  ULDC UR4, c[0x0][0x600] ;  /* 0x0001800000047ab9 */ /* 0x000fe20000000800 */
[----:B------:R-:W-:Y:S02]  /*e4e0*/  IMAD R15, R20, UR5, R15 ;  /* 0x00000005140f7c24 */ /* 0x000fe4000f8e020f */
[----:B------:R-:W-:-:S05]  /*e4f0*/  IMAD R18, R18, UR4, R9 ;  /* 0x0000000412127c24 */ /* 0x000fca000f8e0209 */
[----:B------:R-:W-:Y:S02]  /*e500*/  SEL R9, R18, R15, !P1 ;  /* 0x0000000f12097207 */ /* 0x000fe40004800000 */
[----:B------:R-:W-:-:S07]  /*e510*/  SEL R7, R15, R18, !P1 ;  /* 0x000000120f077207 */ /* 0x000fce0004800000 */
.L_x_267:
[----:B------:R-:W-:Y:S05]  /*e520*/  BSYNC B1 ;  /* 0x0000000000017941 */ /* 0x000fea0003800000 */
.L_x_266:
[----:B------:R-:W-:-:S13]  /*e530*/  LOP3.LUT P1, RZ, R4, 0xff, RZ, 0xc0, !PT ;  /* 0x000000ff04ff7812 */ /* 0x000fda000782c0ff */
[----:B------:R-:W-:Y:S05]  /*e540*/  @P1 BRA `(.L_x_270) ;  /* 0xfffffff4004c1947 */ /* 0x000fea000383ffff */
[----:B------:R-:W-:Y:S05]  /*e550*/  BSYNC B0 ;  /* 0x0000000000007941 */ /* 0x000fea0003800000 */
.L_x_258:
[----:B------:R-:W-:-:S03]  /*e560*/  UMOV UR4, 0xffffffff ;  /* 0xffffffff00047882 */ /* 0x000fc60000000000 */
[----:B------:R-:W-:Y:S05]  /*e570*/  BRA.DIV UR4, `(.L_x_271) ;  /* 0x0000000204f47947 */ /* 0x000fea000b800000 */
[----:B------:R-:W-:-:S13]  /*e580*/  ELECT P6, URZ, PT ;  /* 0x00000000003f782f */ /* 0x000fda00038c0000 */
.L_x_284:
[----:B------:R-:W-:Y:S04]  /*e590*/  BSSY B0, `(.L_x_272) ;  /* 0x0000022000007945 */ /* 0x000fe80003800000 */
[----:B------:R-:W-:Y:S05]  /*e5a0*/  @!P6 BRA `(.L_x_273) ;  /* 0x000000000080e947 */ /* 0x000fea0003800000 */
[----:B------:R-:W-:-:S04]  /*e5b0*/  LOP3.LUT R19, R19, 0x2, RZ, 0xfc, !PT ;  /* 0x0000000213137812 */ /* 0x000fc800078efcff */
[----:B------:R-:W-:-:S13]  /*e5c0*/  ISETP.NE.AND P0, PT, R19, 0x3, PT ;  /* 0x000000031300780c */ /* 0x000fda0003f05270 */
[----:B------:R-:W-:Y:S05]  /*e5d0*/  @!P0 BRA `(.L_x_274) ;  /* 0x0000000000048947 */ /* 0x000fea0003800000 */
[----:B------:R-:W-:Y:S01]  /*e5e0*/  BPT.TRAP 0x1 ;  /* 0x000000040000795c */ /* 0x000fe20000300000 */
.L_x_274:
[----:B------:R-:W0:Y:S01]  /*e5f0*/  S2R R3, SR_CgaCtaId ;  /* 0x0000000000037919 */ /* 0x000e220000008800 */
[----:B------:R-:W-:-:S04]  /*e600*/  MOV R2, 0x400 ;  /* 0x0000040000027802 */ /* 0x000fc80000000f00 */
[----:B0-----:R-:W-:Y:S02]  /*e610*/  LEA R3, R3, R2, 0x18 ;  /* 0x0000000203037211 */ /* 0x001fe400078ec0ff */
[----:B------:R-:W-:-:S03]  /*e620*/  SHF.L.U32 R2, R0, 0x1f, RZ ;  /* 0x0000001f00027819 */ /* 0x000fc600000006ff */
[----:B------:R-:W-:-:S04]  /*e630*/  VIADD R3, R3, 0x18 ;  /* 0x0000001803037836 */ /* 0x000fc80000000000 */
[C---:B------:R-:W-:Y:S02]  /*e640*/  IMAD R7, R12.reuse, 0x8, R3 ;  /* 0x000000080c077824 */ /* 0x040fe400078e0203 */
[----:B------:R-:W-:Y:S02]  /*e650*/  VIADD R12, R12, 0x1 ;  /* 0x000000010c0c7836 */ /* 0x000fe40000000000 */
[----:B------:R-:W0:Y:S03]  /*e660*/  SYNCS.PHASECHK.TRANS64.TRYWAIT P0, [R7+URZ], R2 ;  /* 0x00000002070075a7 */ /* 0x000e26000800017f */
[----:B------:R-:W-:-:S04]  /*e670*/  ISETP.NE.AND P1, PT, R12, 0x3, PT ;  /* 0x000000030c00780c */ /* 0x000fc80003f25270 */
[----:B------:R-:W-:Y:S02]  /*e680*/  SEL R5, RZ, 0x1, P1 ;  /* 0x00000001ff057807 */ /* 0x000fe40000800000 */
[----:B------:R-:W-:Y:S02]  /*e690*/  SEL R12, R12, RZ, P1 ;  /* 0x000000ff0c0c7207 */ /* 0x000fe40000800000 */
[----:B------:R-:W-:-:S03]  /*e6a0*/  LOP3.LUT R5, R0, R5, RZ, 0x3c, !PT ;  /* 0x0000000500057212 */ /* 0x000fc600078e3cff */
[----:B------:R-:W-:Y:S01]  /*e6b0*/  IMAD R9, R12, 0x8, R3 ;  /* 0x000000080c097824 */ /* 0x000fe200078e0203 */
[----:B------:R-:W-:Y:S01]  /*e6c0*/  SHF.L.U32 R4, R5, 0x1f, RZ ;  /* 0x0000001f05047819 */ /* 0x000fe200000006ff */
[----:B0-----:R-:W-:Y:S06]  /*e6d0*/  @!P0 BRA `(.L_x_275) ;  /* 0x0000000000bc8947 */ /* 0x001fec0003800000 */
.L_x_285:
[----:B------:R-:W1:Y:S01]  /*e6e0*/  SYNCS.PHASECHK.TRANS64.TRYWAIT P0, [R9+URZ], R4 ;  /* 0x00000004090075a7 */ /* 0x000e62000800017f */
[----:B------:R-:W-:-:S05]  /*e6f0*/  VIADD R0, R12, 0x1 ;  /* 0x000000010c007836 */ /* 0x000fca0000000000 */
[----:B------:R-:W-:-:S04]  /*e700*/  ISETP.NE.AND P1, PT, R0, 0x3, PT ;  /* 0x000000030000780c */ /* 0x000fc80003f25270 */
[----:B0-----:R-:W-:Y:S02]  /*e710*/  SEL R2, RZ, 0x1, P1 ;  /* 0x00000001ff027807 */ /* 0x001fe40000800000 */
[----:B------:R-:W-:Y:S02]  /*e720*/  SEL R0, R0, RZ, P1 ;  /* 0x000000ff00007207 */ /* 0x000fe40000800000 */
[----:B------:R-:W-:Y:S01]  /*e730*/  LOP3.LUT R2, R5, R2, RZ, 0x3c, !PT ;  /* 0x0000000205027212 */ /* 0x000fe200078e3cff */
[----:B-1----:R-:W-:Y:S06]  /*e740*/  @!P0 BRA `(.L_x_276) ;  /* 0x0000000000b48947 */ /* 0x002fec0003800000 */
.L_x_286:
[----:B------:R-:W-:Y:S01]  /*e750*/  IMAD R3, R0, 0x8, R3 ;  /* 0x0000000800037824 */ /* 0x000fe200078e0203 */
[----:B------:R-:W-:-:S07]  /*e760*/  SHF.L.U32 R0, R2, 0x1f, RZ ;  /* 0x0000001f02007819 */ /* 0x000fce00000006ff */
.L_x_277:
[----:B-1----:R1:W2:Y:S02]  /*e770*/  SYNCS.PHASECHK.TRANS64.TRYWAIT P0, [R3+URZ], R0 ;  /* 0x00000000030075a7 */ /* 0x0022a4000800017f */
[----:B--2---:R-:W-:Y:S05]  /*e780*/  @!P0 NANOSLEEP.SYNCS 0x989680 ;  /* 0x009896800000895d */ /* 0x004fea0003900000 */
[----:B------:R-:W2:Y:S02]  /*e790*/  @!P0 SYNCS.PHASECHK.TRANS64 P0, [R3+URZ], R0 ;  /* 0x00000000030085a7 */ /* 0x000ea4000800007f */
[----:B--2---:R-:W-:Y:S05]  /*e7a0*/  @!P0 BRA `(.L_x_277) ;  /* 0xfffffffc00f08947 */ /* 0x004fea000383ffff */
.L_x_273:
[----:B------:R-:W-:Y:S05]  /*e7b0*/  BSYNC B0 ;  /* 0x0000000000007941 */ /* 0x000fea0003800000 */
.L_x_272:
[----:B------:R-:W-:Y:S05]  /*e7c0*/  EXIT ;  /* 0x000000000000794d */ /* 0x000fea0003800000 */
.L_x_17:
[----:B---3--:R3:W4:Y:S02]  /*e7d0*/  SYNCS.PHASECHK.TRANS64.TRYWAIT P1, [R3+URZ], R0 ;  /* 0x00000000030075a7 */ /* 0x008724000802017f */
[----:B----4-:R-:W-:Y:S05]  /*e7e0*/  @!P1 NANOSLEEP.SYNCS 0x989680 ;  /* 0x009896800000995d */ /* 0x010fea0003900000 */
[----:B------:R-:W4:Y:S02]  /*e7f0*/  @!P1 SYNCS.PHASECHK.TRANS64 P1, [R3+URZ], R0 ;  /* 0x00000000030095a7 */ /* 0x000f24000802007f */
[----:B----4-:R-:W-:Y:S05]  /*e800*/  @!P1 BRA `(.L_x_17) ;  /* 0xfffffffc00f09947 */ /* 0x010fea000383ffff */
[----:B------:R-:W-:Y:S05]  /*e810*/  BRA `(.L_x_16) ;  /* 0xffffff2800787947 */ /* 0x000fea000383ffff */
.L_x_22:
[----:B-1----:R-:W-:-:S04]  /*e820*/  IMAD.U32 R4, RZ, RZ, UR9 ;  /* 0x00000009ff047e24 */ /* 0x002fc8000f8e00ff */
[----:B------:R1:W2:Y:S03]  /*e830*/  SYNCS.PHASECHK.TRANS64.TRYWAIT P1, [R4+URZ], R3 ;  /* 0x00000003040075a7 */ /* 0x0002a6000802017f */
[----:B--2---:R-:W-:Y:S05]  /*e840*/  @!P1 NANOSLEEP.SYNCS 0x989680 ;  /* 0x009896800000995d */ /* 0x004fea0003900000 */
[----:B------:R-:W2:Y:S02]  /*e850*/  @!P1 SYNCS.PHASECHK.TRANS64 P1, [R4+URZ], R3 ;  /* 0x00000003040095a7 */ /* 0x000ea4000802007f */
[----:B--2---:R-:W-:Y:S05]  /*e860*/  @!P1 BRA `(.L_x_22) ;  /* 0xfffffffc00ec9947 */ /* 0x004fea000383ffff */
[----:B------:R-:W-:Y:S05]  /*e870*/  BRA `(.L_x_21) ;  /* 0xffffff30007c7947 */ /* 0x000fea000383ffff */
.L_x_259:
[----:B------:R-:W-:Y:S01]  /*e880*/  BSSY B1, `(.L_x_278) ;  /* 0x0000006000017945 */ /* 0x000fe20003800000 */
[----:B------:R-:W-:-:S07]  /*e890*/  IMAD.MOV.U32 R15, RZ, RZ, -0x1 ;  /* 0xffffffffff0f7424 */ /* 0x000fce00078e00ff */
[----:B------:R-:W-:Y:S05]  /*e8a0*/  WARPSYNC.COLLECTIVE R15, `(.L_x_279) ;  /* 0x000000000f0c7348 */ /* 0x000fea0003c00000 */
[----:B------:R-:W-:Y:S02]  /*e8b0*/  ELECT P6, UR62, PT ;  /* 0x00000000003e782f */ /* 0x000fe400038c0000 */
[----:B------:R-:W-:Y:S01]  /*e8c0*/  MOV R14, UR62 ;  /* 0x0000003e000e7c02 */ /* 0x000fe20008000f00 */
[----:B------:R-:W-:Y:S10]  /*e8d0*/  ENDCOLLECTIVE ;  /* 0x000000000000791b */ /* 0x000ff40003800000 */
.L_x_279:
[----:B------:R-:W-:Y:S05]  /*e8e0*/  BSYNC B1 ;  /* 0x0000000000017941 */ /* 0x000fea0003800000 */
.L_x_278:
[----:B------:R-:W-:Y:S05]  /*e8f0*/  BRA `(.L_x_280) ;  /* 0xfffffff0006c7947 */ /* 0x000fea000383ffff */
.L_x_262:
[----:B0-----:R0:W1:Y:S02]  /*e900*/  SYNCS.PHASECHK.TRANS64.TRYWAIT P1, [R14+URZ+0x18], R7 ;  /* 0x000018070e0075a7 */ /* 0x001064000802017f */
[----:B-1----:R-:W-:Y:S05]  /*e910*/  @!P1 NANOSLEEP.SYNCS 0x989680 ;  /* 0x009896800000995d */ /* 0x002fea0003900000 */
[----:B------:R-:W1:Y:S02]  /*e920*/  @!P1 SYNCS.PHASECHK.TRANS64 P1, [R14+URZ+0x18], R7 ;  /* 0x000018070e0095a7 */ /* 0x000e64000802007f */
[----:B-1----:R-:W-:Y:S05]  /*e930*/  @!P1 BRA `(.L_x_262) ;  /* 0xfffffffc00f09947 */ /* 0x002fea000383ffff */
[----:B------:R-:W-:Y:S05]  /*e940*/  BRA `(.L_x_281) ;  /* 0xfffffff000a07947 */ /* 0x000fea000383ffff */
.L_x_271:
[----:B------:R-:W-:Y:S01]  /*e950*/  BSSY B0, `(.L_x_282) ;  /* 0x0000006000007945 */ /* 0x000fe20003800000 */
[----:B------:R-:W-:-:S07]  /*e960*/  IMAD.MOV.U32 R15, RZ, RZ, -0x1 ;  /* 0xffffffffff0f7424 */ /* 0x000fce00078e00ff */
[----:B------:R-:W-:Y:S05]  /*e970*/  WARPSYNC.COLLECTIVE R15, `(.L_x_283) ;  /* 0x000000000f0c7348 */ /* 0x000fea0003c00000 */
[----:B------:R-:W-:Y:S02]  /*e980*/  ELECT P6, UR62, PT ;  /* 0x00000000003e782f */ /* 0x000fe400038c0000 */
[----:B------:R-:W-:Y:S01]  /*e990*/  MOV R14, UR62 ;  /* 0x0000003e000e7c02 */ /* 0x000fe20008000f00 */
[----:B------:R-:W-:Y:S10]  /*e9a0*/  ENDCOLLECTIVE ;  /* 0x000000000000791b */ /* 0x000ff40003800000 */
.L_x_283:
[----:B------:R-:W-:Y:S05]  /*e9b0*/  BSYNC B0 ;  /* 0x0000000000007941 */ /* 0x000fea0003800000 */
.L_x_282:
[----:B------:R-:W-:Y:S05]  /*e9c0*/  BRA `(.L_x_284) ;  /* 0xfffffff800f07947 */ /* 0x000fea000383ffff */
.L_x_275:
[----:B0-----:R0:W1:Y:S02]  /*e9d0*/  SYNCS.PHASECHK.TRANS64.TRYWAIT P0, [R7+URZ], R2 ;  /* 0x00000002070075a7 */ /* 0x001064000800017f */
[----:B-1----:R-:W-:Y:S05]  /*e9e0*/  @!P0 NANOSLEEP.SYNCS 0x989680 ;  /* 0x009896800000895d */ /* 0x002fea0003900000 */
[----:B------:R-:W1:Y:S02]  /*e9f0*/  @!P0 SYNCS.PHASECHK.TRANS64 P0, [R7+URZ], R2 ;  /* 0x00000002070085a7 */ /* 0x000e64000800007f */
[----:B-1----:R-:W-:Y:S05]  /*ea00*/  @!P0 BRA `(.L_x_275) ;  /* 0xfffffffc00f08947 */ /* 0x002fea000383ffff */
[----:B------:R-:W-:Y:S05]  /*ea10*/  BRA `(.L_x_285) ;  /* 0xfffffffc00307947 */ /* 0x000fea000383ffff */
.L_x_276:
[----:B0-----:R0:W1:Y:S02]  /*ea20*/  SYNCS.PHASECHK.TRANS64.TRYWAIT P0, [R9+URZ], R4 ;  /* 0x00000004090075a7 */ /* 0x001064000800017f */
[----:B-1----:R-:W-:Y:S05]  /*ea30*/  @!P0 NANOSLEEP.SYNCS 0x989680 ;  /* 0x009896800000895d */ /* 0x002fea0003900000 */
[----:B------:R-:W1:Y:S02]  /*ea40*/  @!P0 SYNCS.PHASECHK.TRANS64 P0, [R9+URZ], R4 ;  /* 0x00000004090085a7 */ /* 0x000e64000800007f */
[----:B-1----:R-:W-:Y:S05]  /*ea50*/  @!P0 BRA `(.L_x_276) ;  /* 0xfffffffc00f08947 */ /* 0x002fea000383ffff */
[----:B------:R-:W-:Y:S05]  /*ea60*/  BRA `(.L_x_286) ;  /* 0xfffffffc00387947 */ /* 0x000fea000383ffff */
.L_x_287:
[----:B------:R-:W-:-:S00]  /*ea70*/  BRA `(.L_x_287) ;  /* 0xfffffffc00fc7947 */ /* 0x000fc0000383ffff */
[----:B------:R-:W-:-:S00]  /*ea80*/  NOP ;  /* 0x0000000000007918 */ /* 0x000fc00000000000 */
[----:B------:R-:W-:-:S00]  /*ea90*/  NOP ;  /* 0x0000000000007918 */ /* 0x000fc00000000000 */
[----:B------:R-:W-:-:S00]  /*eaa0*/  NOP ;  /* 0x0000000000007918 */ /* 0x000fc00000000000 */
[----:B------:R-:W-:-:S00]  /*eab0*/  NOP ;  /* 0x0000000000007918 */ /* 0x000fc00000000000 */
[----:B------:R-:W-:-:S00]  /*eac0*/  NOP ;  /* 0x0000000000007918 */ /* 0x000fc00000000000 */
[----:B------:R-:W-:-:S00]  /*ead0*/  NOP ;  /* 0x0000000000007918 */ /* 0x000fc00000000000 */
[----:B------:R-:W-:-:S00]  /*eae0*/  NOP ;  /* 0x0000000000007918 */ /* 0x000fc00000000000 */
[----:B------:R-:W-:-:S00]  /*eaf0*/  NOP ;  /* 0x0000000000007918 */ /* 0x000fc00000000000 */
.L_x_288:


//--------------------- .nv.global.init           --------------------------
	.section	.nv.global.init,"aw",@progbits
.nv.global.init:
	.type		$str$22,@object
	.size		$str$22,($str$23 - $str$22)
$str$22:
        /*0000*/ 	.byte	0x6b, 0x5f, 0x74, 0x69, 0x6c, 0x65, 0x5f, 0x63, 0x6f, 0x75, 0x6e, 0x74, 0x20, 0x3e, 0x3d, 0x20
        /*0010*/ 	.byte	0x31, 0x00
	.type		$str$23,@object
	.size		$str$23,(__unnamed_1 - $str$23)
$str$23:
        /*0012*/ 	.byte	0x2f, 0x74, 0x6d, 0x70, 0x2f, 0x63, 0x75, 0x74, 0x6c, 0x61, 0x73, 0x73, 0x5f, 0x73, 0x77, 0x65
        /*0022*/ 	.byte	0x65, 0x70, 0x5f, 0x73, 0x72, 0x63, 0x2f, 0x69, 0x6e, 0x63, 0x6c, 0x75, 0x64, 0x65, 0x2f, 0x63
        /*0032*/ 	.byte	0x75, 0x74, 0x6c, 0x61, 0x73, 0x73, 0x2f, 0x67, 0x65, 0x6d, 0x6d, 0x2f, 0x63, 0x6f, 0x6c, 0x6c
        /*0042*/ 	.byte	0x65, 0x63, 0x74, 0x69, 0x76, 0x65, 0x2f, 0x73, 0x6d, 0x39, 0x30, 0x5f, 0x6d, 0x6d, 0x61, 0x5f
        /*0052*/ 	.byte	0x74, 0x6d, 0x61, 0x5f, 0x67, 0x6d, 0x6d, 0x61, 0x5f, 0x73, 0x73, 0x5f, 0x77, 0x61, 0x72, 0x70
        /*0062*/ 	.byte	0x73, 0x70, 0x65, 0x63, 0x69, 0x61, 0x6c, 0x69, 0x7a, 0x65, 0x64, 0x2e, 0x68, 0x70, 0x70, 0x00
	.type		__unnamed_1,@object
	.size		__unnamed_1,(.L_0 - __unnamed_1)
__unnamed_1:
        /*0072*/ 	.byte	0x76, 0x6f, 0x69, 0x64, 0x20, 0x63, 0x75, 0x74, 0x6c, 0x61, 0x73, 0x73, 0x3a, 0x3a, 0x67, 0x65
        /* <DEDUP_REMOVED lines=179> */
        /*0bb2*/ 	.byte	0x69, 0x64, 0x65, 0x6e, 0x74, 0x69, 0x74, 0x79, 0x5d, 0x00
.L_0:


//--------------------- .nv.shared._ZN7cutlass13device_kernelINS_4gemm6kernel13GemmUniversalIN4cute5tupleIJiiiiEEENS1_10collective13CollectiveMmaINS1_34MainloopSm90TmaGmmaWarpSpecializedILi3ENS5_IJNS4_1CILi1EEESB_SB_EEENS1_35KernelTmaWarpSpecializedCooperativeEEENS5_IJNSA_ILi512EEENSA_ILi64EEESG_EEENS_6half_tENS5_IJlSB_lEEESI_SJ_NS4_8TiledMMAINS4_8MMA_AtomIJNS4_4SM904GMMA25MMA_64x64x16_F32F16F16_SSILNSN_5MajorE0ELSP_0ELNSN_7ScaleInE1ELSQ_1EEEEEENS4_6LayoutINS5_IJNSA_ILi2EEESB_SB_EEENS5_IJSB_NSA_ILi0EEESW_EEEEENS5_IJNS4_10UnderscoreESZ_SZ_EEEEENS4_13SM90_TMA_LOADENS4_14ComposedLayoutINS4_7SwizzleILi3ELi4ELi3EEENS4_18smem_ptr_flag_bitsILi16EEENST_INS5_IJNSA_ILi8EEESG_EEENS5_IJSG_SB_EEEEEEEvNS4_8identityES12_S1C_vS1D_EENS_8epilogue10collective6detail29Sm90TmaWarpSpecializedAdapterINS1G_15DefaultEpilogueISI_SJ_SJ_NS1F_6thread17LinearCombinationISI_Li1EffLNS1K_9ScaleType4KindE0ELNS_15FloatRoundStyleE2ESI_EENS1_15EpilogueDefaultEEEEEvvEEEEvNT_6ParamsE --------------------------
	.section	.nv.shared._ZN7cutlass13device_kernelINS_4gemm6kernel13GemmUniversalIN4cute5tupleIJiiiiEEENS1_10collective13CollectiveMmaINS1_34MainloopSm90TmaGmmaWarpSpecializedILi3ENS5_IJNS4_1CILi1EEESB_SB_EEENS1_35KernelTmaWarpSpecializedCooperativeEEENS5_IJNSA_ILi512EEENSA_ILi64EEESG_EEENS_6half_tENS5_IJlSB_lEEESI_SJ_NS4_8TiledMMAINS4_8MMA_AtomIJNS4_4SM904GMMA25MMA_64x64x16_F32F16F16_SSILNSN_5MajorE0ELSP_0ELNSN_7ScaleInE1ELSQ_1EEEEEENS4_6LayoutINS5_IJNSA_ILi2EEESB_SB_EEENS5_IJSB_NSA_ILi0EEESW_EEEEENS5_IJNS4_10UnderscoreESZ_SZ_EEEEENS4_13SM90_TMA_LOADENS4_14ComposedLayoutINS4_7SwizzleILi3ELi4ELi3EEENS4_18smem_ptr_flag_bitsILi16EEENST_INS5_IJNSA_ILi8EEESG_EEENS5_IJSG_SB_EEEEEEEvNS4_8identityES12_S1C_vS1D_EENS_8epilogue10collective6detail29Sm90TmaWarpSpecializedAdapterINS1G_15DefaultEpilogueISI_SJ_SJ_NS1F_6thread17LinearCombinationISI_Li1EffLNS1K_9ScaleType4KindE0ELNS_15FloatRoundStyleE2ESI_EENS1_15EpilogueDefaultEEEEEvvEEEEvNT_6ParamsE,"aw",@nobits
	.sectionflags	@""
	.align	16
	.zero		1024


//--------------------- .nv.shared.reserved.0     --------------------------
	.section	.nv.shared.reserved.0,"aw",@nobits
	.weak		__nv_reservedSMEM_offset_0_alias
	.size		__nv_reservedSMEM_offset_0_alias, 0, 0
	.other		__nv_reservedSMEM_offset_0_alias,@"STO_CUDA_RESERVED_SHARED STV_DEFAULT"
__nv_reservedSMEM_offset_0_alias:
	.zero		0


//--------------------- .nv.global                --------------------------
	.section	.nv.global,"aw",@nobits
.nv.global:
	.type		_ZN39_INTERNAL_8ab680a9_4_k_cu_2367b3ca_82514cute1_E,@object
	.size		_ZN39_INTERNAL_8ab680a9_4_k_cu_2367b3ca_82514cute1_E,(_ZN39_INTERNAL_8ab680a9_4_k_cu_2367b3ca_82514cuda3std3__45__cpo6cbeginE - _ZN39_INTERNAL_8ab680a9_4_k_cu_2367b3ca_82514cute1_E)
_ZN39_INTERNAL_8ab680a9_4_k_cu_2367b3ca_82514cute1_E:
	.zero		1
	.type		_ZN39_INTERNAL_8ab680a9_4_k_cu_2367b3ca_82514cuda3std3__45__cpo6cbeginE,@object
	.size		_ZN39_INTERNAL_8ab680a9_4_k_cu_2367b3ca_82514cuda3std3__45__cpo6cbeginE,(_ZN39_INTERNAL_8ab680a9_4_k_cu_2367b3ca_82514cuda3std3__48in_placeE - _ZN39_INTERNAL_8ab680a9_4_k_cu_2367b3ca_82514cuda3std3__45__cpo6cbeginE)
_ZN39_INTERNAL_8ab680a9_4_k_cu_2367b3ca_82514cuda3std3__45__cpo6cbeginE:
	.zero		1
	.type		_ZN39_INTERNAL_8ab680a9_4_k_cu_2367b3ca_82514cuda3std3__48in_placeE,@object
	.size		_ZN39_INTERNAL_8ab680a9_4_k_cu_2367b3ca_82514cuda3std3__48in_placeE,(_ZN39_INTERNAL_8ab680a9_4_k_cu_2367b3ca_82514cuda3std6ranges3__45__cpo9iter_moveE - _ZN39_INTERNAL_8ab680a9_4_k_cu_2367b3ca_82514cuda3std3__48in_placeE)
_ZN39_INTERNAL_8ab680a9_4_k_cu_2367b3ca_82514cuda3std3__48in_placeE:
	.zero		1
	.type		_ZN39_INTERNAL_8ab680a9_4_k_cu_2367b3ca_82514cuda3std6ranges3__45__cpo9iter_moveE,@object
	.size		_ZN39_INTERNAL_8ab680a9_4_k_cu_2367b3ca_82514cuda3std6ranges3__45__cpo9iter_moveE,(_ZN39_INTERNAL_8ab680a9_4_k_cu_2367b3ca_82514cuda3std3__45__cpo5beginE - _ZN39_INTERNAL_8ab680a9_4_k_cu_2367b3ca_82514cuda3std6ranges3__45__cpo9iter_moveE)
_ZN39_INTERNAL_8ab680a9_4_k_cu_2367b3ca_82514cuda3std6ranges3__45__cpo9iter_moveE:
	.zero		1
	.type		_ZN39_INTERNAL_8ab680a9_4_k_cu_2367b3ca_82514cuda3std3__45__cpo5beginE,@object
	.size		_ZN39_INTERNAL_8ab680a9_4_k_cu_2367b3ca_82514cuda3std3__45__cpo5beginE,(_ZN39_INTERNAL_8ab680a9_4_k_cu_2367b3ca_82514cuda3std3__441_GLOBAL__N__8ab680a9_4_k_cu_2367b3ca_82516ignoreE - _ZN39_INTERNAL_8ab680a9_4_k_cu_2367b3ca_82514cuda3std3__45__cpo5beginE)
_ZN39_INTERNAL_8ab680a9_4_k_cu_2367b3ca_82514cuda3std3__45__cpo5beginE:
	.zero		1
	.type		_ZN39_INTERNAL_8ab680a9_4_k_cu_2367b3ca_82514cuda3std3__441_GLOBAL__N__8ab680a9_4_k_cu_2367b3ca_82516ignoreE,@object
	.size		_ZN39_INTERNAL_8ab680a9_4_k_cu_2367b3ca_82514cuda3std3__441_GLOBAL__N__8ab680a9_4_k_cu_2367b3ca_82516ignoreE,(_ZN39_INTERNAL_8ab680a9_4_k_cu_2367b3ca_82514cute7productE - _ZN39_INTERNAL_8ab680a9_4_k_cu_2367b3ca_82514cuda3std3__441_GLOBAL__N__8ab680a9_4_k_cu_2367b3ca_82516ignoreE)
_ZN39_INTERNAL_8ab680a9_4_k_cu_2367b3ca_82514cuda3std3__441_GLOBAL__N__8ab680a9_4_k_cu_2367b3ca_82516ignoreE:
	.zero		1
	.type		_ZN39_INTERNAL_8ab680a9_4_k_cu_2367b3ca_82514cute7productE,@object
	.size		_ZN39_INTERNAL_8ab680a9_4_k_cu_2367b3ca_82514cute7productE,(_ZN39_INTERNAL_8ab680a9_4_k_cu_2367b3ca_82514cuda3std3__45__cpo3endE - _ZN39_INTERNAL_8ab680a9_4_k_cu_2367b3ca_82514cute7productE)
_ZN39_INTERNAL_8ab680a9_4_k_cu_2367b3ca_82514cute7productE:
	.zero		1
	.type		_ZN39_INTERNAL_8ab680a9_4_k_cu_2367b3ca_82514cuda3std3__45__cpo3endE,@object
	.size		_ZN39_INTERNAL_8ab680a9_4_k_cu_2367b3ca_82514cuda3std3__45__cpo3endE,(_ZN39_INTERNAL_8ab680a9_4_k_cu_2367b3ca_82514cuda3std3__419piecewise_constructE - _ZN39_INTERNAL_8ab680a9_4_k_cu_2367b3ca_82514cuda3std3__45__cpo3endE)
_ZN39_INTERNAL_8ab680a9_4_k_cu_2367b3ca_82514cuda3std3__45__cpo3endE:
	.zero		1
	.type		_ZN39_INTERNAL_8ab680a9_4_k_cu_2367b3ca_82514cuda3std3__419piecewise_constructE,@object
	.size		_ZN39_INTERNAL_8ab680a9_4_k_cu_2367b3ca_82514cuda3std3__419piecewise_constructE,(_ZN39_INTERNAL_8ab680a9_4_k_cu_2367b3ca_82514cuda3std3__45__cpo4cendE - _ZN39_INTERNAL_8ab680a9_4_k_cu_2367b3ca_82514cuda3std3__419piecewise_constructE)
_ZN39_INTERNAL_8ab680a9_4_k_cu_2367b3ca_82514cuda3std3__419piecewise_constructE:
	.zero		1
	.type		_ZN39_INTERNAL_8ab680a9_4_k_cu_2367b3ca_82514cuda3std3__45__cpo4cendE,@object
	.size		_ZN39_INTERNAL_8ab680a9_4_k_cu_2367b3ca_82514cuda3std3__45__cpo4cendE,(_ZN39_INTERNAL_8ab680a9_4_k_cu_2367b3ca_82514cuda3std6ranges3__45__cpo4swapE - _ZN39_INTERNAL_8ab680a9_4_k_cu_2367b3ca_82514cuda3std3__45__cpo4cendE)
_ZN39_INTERNAL_8ab680a9_4_k_cu_2367b3ca_82514cuda3std3__45__cpo4cendE:
	.zero		1
	.type		_ZN39_INTERNAL_8ab680a9_4_k_cu_2367b3ca_82514cuda3std6ranges3__45__cpo4swapE,@object
	.size		_ZN39_INTERNAL_8ab680a9_4_k_cu_2367b3ca_82514cuda3std6ranges3__45__cpo4swapE,(.L_8 - _ZN39_INTERNAL_8ab680a9_4_k_cu_2367b3ca_82514cuda3std6ranges3__45__cpo4swapE)
_ZN39_INTERNAL_8ab680a9_4_k_cu_2367b3ca_82514cuda3std6ranges3__45__cpo4swapE:
	.zero		1
.L_8:


//--------------------- .nv.constant0._ZN7cutlass13device_kernelINS_4gemm6kernel13GemmUniversalIN4cute5tupleIJiiiiEEENS1_10collective13CollectiveMmaINS1_34MainloopSm90TmaGmmaWarpSpecializedILi3ENS5_IJNS4_1CILi1EEESB_SB_EEENS1_35KernelTmaWarpSpecializedCooperativeEEENS5_IJNSA_ILi512EEENSA_ILi64EEESG_EEENS_6half_tENS5_IJlSB_lEEESI_SJ_NS4_8TiledMMAINS4_8MMA_AtomIJNS4_4SM904GMMA25MMA_64x64x16_F32F16F16_SSILNSN_5MajorE0ELSP_0ELNSN_7ScaleInE1ELSQ_1EEEEEENS4_6LayoutINS5_IJNSA_ILi2EEESB_SB_EEENS5_IJSB_NSA_ILi0EEESW_EEEEENS5_IJNS4_10UnderscoreESZ_SZ_EEEEENS4_13SM90_TMA_LOADENS4_14ComposedLayoutINS4_7SwizzleILi3ELi4ELi3EEENS4_18smem_ptr_flag_bitsILi16EEENST_INS5_IJNSA_ILi8EEESG_EEENS5_IJSG_SB_EEEEEEEvNS4_8identityES12_S1C_vS1D_EENS_8epilogue10collective6detail29Sm90TmaWarpSpecializedAdapterINS1G_15DefaultEpilogueISI_SJ_SJ_NS1F_6thread17LinearCombinationISI_Li1EffLNS1K_9ScaleType4KindE0ELNS_15FloatRoundStyleE2ESI_EENS1_15EpilogueDefaultEEEEEvvEEEEvNT_6ParamsE --------------------------
	.section	.nv.constant0._ZN7cutlass13device_kernelINS_4gemm6kernel13GemmUniversalIN4cute5tupleIJiiiiEEENS1_10collective13CollectiveMmaINS1_34MainloopSm90TmaGmmaWarpSpecializedILi3ENS5_IJNS4_1CILi1EEESB_SB_EEENS1_35KernelTmaWarpSpecializedCooperativeEEENS5_IJNSA_ILi512EEENSA_ILi64EEESG_EEENS_6half_tENS5_IJlSB_lEEESI_SJ_NS4_8TiledMMAINS4_8MMA_AtomIJNS4_4SM904GMMA25MMA_64x64x16_F32F16F16_SSILNSN_5MajorE0ELSP_0ELNSN_7ScaleInE1ELSQ_1EEEEEENS4_6LayoutINS5_IJNSA_ILi2EEESB_SB_EEENS5_IJSB_NSA_ILi0EEESW_EEEEENS5_IJNS4_10UnderscoreESZ_SZ_EEEEENS4_13SM90_TMA_LOADENS4_14ComposedLayoutINS4_7SwizzleILi3ELi4ELi3EEENS4_18smem_ptr_flag_bitsILi16EEENST_INS5_IJNSA_ILi8EEESG_EEENS5_IJSG_SB_EEEEEEEvNS4_8identityES12_S1C_vS1D_EENS_8epilogue10collective6detail29Sm90TmaWarpSpecializedAdapterINS1G_15DefaultEpilogueISI_SJ_SJ_NS1F_6thread17LinearCombinationISI_Li1EffLNS1K_9ScaleType4KindE0ELNS_15FloatRoundStyleE2ESI_EENS1_15EpilogueDefaultEEEEEvvEEEEvNT_6ParamsE,"a",@progbits
	.sectionflags	@""
	.align	4
.nv.constant0._ZN7cutlass13device_kernelINS_4gemm6kernel13GemmUniversalIN4cute5tupleIJiiiiEEENS1_10collective13CollectiveMmaINS1_34MainloopSm90TmaGmmaWarpSpecializedILi3ENS5_IJNS4_1CILi1EEESB_SB_EEENS1_35KernelTmaWarpSpecializedCooperativeEEENS5_IJNSA_ILi512EEENSA_ILi64EEESG_EEENS_6half_tENS5_IJlSB_lEEESI_SJ_NS4_8TiledMMAINS4_8MMA_AtomIJNS4_4SM904GMMA25MMA_64x64x16_F32F16F16_SSILNSN_5MajorE0ELSP_0ELNSN_7ScaleInE1ELSQ_1EEEEEENS4_6LayoutINS5_IJNSA_ILi2EEESB_SB_EEENS5_IJSB_NSA_ILi0EEESW_EEEEENS5_IJNS4_10UnderscoreESZ_SZ_EEEEENS4_13SM90_TMA_LOADENS4_14ComposedLayoutINS4_7SwizzleILi3ELi4ELi3EEENS4_18smem_ptr_flag_bitsILi16EEENST_INS5_IJNSA_ILi8EEESG_EEENS5_IJSG_SB_EEEEEEEvNS4_8identityES12_S1C_vS1D_EENS_8epilogue10collective6detail29Sm90TmaWarpSpecializedAdapterINS1G_15DefaultEpilogueISI_SJ_SJ_NS1F_6thread17LinearCombinationISI_Li1EffLNS1K_9ScaleType4KindE0ELNS_15FloatRoundStyleE2ESI_EENS1_15EpilogueDefaultEEEEEvvEEEEvNT_6ParamsE:
	.zero		1664


//--------------------- SYMBOLS --------------------------

	.type		.nv.reservedSmem.offset0,@object
	.size		.nv.reservedSmem.offset0,0x4
	.type		__assertfail,@function
